//
// Generated by NVIDIA NVVM Compiler
//
// Compiler Build ID: CL-36424714
// Cuda compilation tools, release 13.0, V13.0.88
// Based on NVVM 20.0.0
//

.version 9.0
.target sm_100
.address_size 64

	// .globl	_Z13mm_kernel_optPfS_S_15ArrayMetadata2D
// _ZZ13mm_kernel_optPfS_S_15ArrayMetadata2DE1A has been demoted
// _ZZ13mm_kernel_optPfS_S_15ArrayMetadata2DE1B has been demoted

.visible .entry _Z13mm_kernel_optPfS_S_15ArrayMetadata2D(
	.param .u64 .ptr .align 1 _Z13mm_kernel_optPfS_S_15ArrayMetadata2D_param_0,
	.param .u64 .ptr .align 1 _Z13mm_kernel_optPfS_S_15ArrayMetadata2D_param_1,
	.param .u64 .ptr .align 1 _Z13mm_kernel_optPfS_S_15ArrayMetadata2D_param_2,
	.param .align 4 .b8 _Z13mm_kernel_optPfS_S_15ArrayMetadata2D_param_3[8]
)
{
	.reg .pred 	%p<42>;
	.reg .b32 	%r<95>;
	.reg .b32 	%f<79>;
	.reg .b64 	%rd<24>;
	// demoted variable
	.shared .align 4 .b8 _ZZ13mm_kernel_optPfS_S_15ArrayMetadata2DE1A[16];
	// demoted variable
	.shared .align 4 .b8 _ZZ13mm_kernel_optPfS_S_15ArrayMetadata2DE1B[16];
	ld.param.u32 	%r1, [_Z13mm_kernel_optPfS_S_15ArrayMetadata2D_param_3];
	ld.param.u64 	%rd8, [_Z13mm_kernel_optPfS_S_15ArrayMetadata2D_param_0];
	ld.param.u64 	%rd9, [_Z13mm_kernel_optPfS_S_15ArrayMetadata2D_param_1];
	ld.param.u64 	%rd7, [_Z13mm_kernel_optPfS_S_15ArrayMetadata2D_param_2];
	cvta.to.global.u64 	%rd1, %rd9;
	cvta.to.global.u64 	%rd2, %rd8;
	mov.u32 	%r2, %tid.y;
	mov.u32 	%r3, %tid.x;
	setp.lt.s32 	%p2, %r1, 1;
	@%p2 bra 	$L__BB0_37;
	add.s32 	%r4, %r1, 1;
	mov.u32 	%r47, %ctaid.x;
	mov.u32 	%r48, %ctaid.y;
	cvta.to.global.u64 	%rd10, %rd7;
	shl.b32 	%r49, %r48, 1;
	add.s32 	%r5, %r49, %r2;
	shl.b32 	%r50, %r2, 3;
	mov.u32 	%r51, _ZZ13mm_kernel_optPfS_S_15ArrayMetadata2DE1A;
	add.s32 	%r6, %r51, %r50;
	shl.b32 	%r52, %r3, 2;
	add.s32 	%r7, %r6, %r52;
	mul.lo.s32 	%r8, %r1, %r5;
	shl.b32 	%r53, %r47, 1;
	add.s32 	%r54, %r53, %r3;
	mov.u32 	%r55, _ZZ13mm_kernel_optPfS_S_15ArrayMetadata2DE1B;
	add.s32 	%r12, %r55, %r52;
	add.s32 	%r10, %r12, %r50;
	mul.lo.s32 	%r11, %r1, %r54;
	max.u32 	%r56, %r5, %r54;
	setp.lt.u32 	%p1, %r56, %r1;
	mov.u32 	%r57, %ntid.y;
	mad.lo.s32 	%r58, %r48, %r57, %r2;
	mov.u32 	%r59, %ntid.x;
	mad.lo.s32 	%r60, %r47, %r59, %r3;
	mad.lo.s32 	%r61, %r1, %r58, %r60;
	mul.wide.u32 	%rd11, %r61, 4;
	add.s64 	%rd3, %rd10, %rd11;
	setp.lt.u32 	%p3, %r1, 7;
	mov.f32 	%f75, 0f00000000;
	mov.b32 	%r89, 0;
	@%p3 bra 	$L__BB0_28;
	shr.u32 	%r63, %r4, 1;
	and.b32  	%r64, %r63, 1073741820;
	neg.s32 	%r88, %r64;
	add.s32 	%r85, %r2, %r11;
	add.s32 	%r83, %r3, %r8;
	mov.f32 	%f75, 0f00000000;
	mov.b32 	%r87, 6;
	not.pred 	%p10, %p1;
	cvt.u64.u32 	%rd15, %r2;
	mov.u32 	%r84, %r3;
	mov.u32 	%r86, %r2;
$L__BB0_3:
	setp.ge.u32 	%p4, %r5, %r1;
	setp.ge.s32 	%p5, %r84, %r1;
	mul.wide.s32 	%rd12, %r83, 4;
	add.s64 	%rd4, %rd2, %rd12;
	mov.f32 	%f67, 0f00000000;
	or.pred  	%p6, %p5, %p4;
	@%p6 bra 	$L__BB0_5;
	ld.global.f32 	%f67, [%rd4];
$L__BB0_5:
	setp.ge.u32 	%p7, %r54, %r1;
	st.shared.f32 	[%r7], %f67;
	setp.ge.s32 	%p8, %r86, %r1;
	mov.f32 	%f68, 0f00000000;
	or.pred  	%p9, %p8, %p7;
	@%p9 bra 	$L__BB0_7;
	mul.wide.u32 	%rd13, %r85, 4;
	add.s64 	%rd14, %rd1, %rd13;
	ld.global.f32 	%f68, [%rd14];
$L__BB0_7:
	st.shared.f32 	[%r10], %f68;
	bar.sync 	0;
	ld.shared.f32 	%f33, [%r6];
	ld.shared.f32 	%f34, [%r12];
	fma.rn.f32 	%f35, %f33, %f34, %f75;
	ld.shared.f32 	%f36, [%r6+4];
	ld.shared.f32 	%f37, [%r12+8];
	fma.rn.f32 	%f6, %f36, %f37, %f35;
	bar.sync 	0;
	@%p10 bra 	$L__BB0_9;
	st.global.f32 	[%rd3], %f6;
$L__BB0_9:
	add.s32 	%r67, %r84, 2;
	setp.ge.s32 	%p12, %r67, %r1;
	mov.f32 	%f69, 0f00000000;
	or.pred  	%p13, %p12, %p4;
	@%p13 bra 	$L__BB0_11;
	ld.global.f32 	%f69, [%rd4+8];
$L__BB0_11:
	st.shared.f32 	[%r7], %f69;
	add.s32 	%r68, %r86, 2;
	setp.ge.s32 	%p15, %r68, %r1;
	add.s32 	%r69, %r87, -6;
	cvt.u64.u32 	%rd16, %r69;
	mul.lo.s32 	%r70, %r1, %r54;
	cvt.u64.u32 	%rd17, %r70;
	add.s64 	%rd18, %rd16, %rd15;
	add.s64 	%rd19, %rd18, %rd17;
	shl.b64 	%rd20, %rd19, 2;
	add.s64 	%rd5, %rd1, %rd20;
	mov.f32 	%f70, 0f00000000;
	or.pred  	%p16, %p15, %p7;
	@%p16 bra 	$L__BB0_13;
	ld.global.f32 	%f70, [%rd5+8];
$L__BB0_13:
	st.shared.f32 	[%r10], %f70;
	bar.sync 	0;
	ld.shared.f32 	%f40, [%r6];
	ld.shared.f32 	%f41, [%r12];
	fma.rn.f32 	%f42, %f40, %f41, %f6;
	ld.shared.f32 	%f43, [%r6+4];
	ld.shared.f32 	%f44, [%r12+8];
	fma.rn.f32 	%f11, %f43, %f44, %f42;
	bar.sync 	0;
	@%p10 bra 	$L__BB0_15;
	st.global.f32 	[%rd3], %f11;
$L__BB0_15:
	setp.ge.u32 	%p18, %r5, %r1;
	add.s32 	%r72, %r84, 4;
	setp.ge.s32 	%p19, %r72, %r1;
	mov.f32 	%f71, 0f00000000;
	or.pred  	%p20, %p19, %p18;
	@%p20 bra 	$L__BB0_17;
	ld.global.f32 	%f71, [%rd4+16];
$L__BB0_17:
	setp.ge.u32 	%p21, %r54, %r1;
	st.shared.f32 	[%r7], %f71;
	add.s32 	%r73, %r86, 4;
	setp.ge.s32 	%p22, %r73, %r1;
	mov.f32 	%f72, 0f00000000;
	or.pred  	%p23, %p22, %p21;
	@%p23 bra 	$L__BB0_19;
	ld.global.f32 	%f72, [%rd5+16];
$L__BB0_19:
	st.shared.f32 	[%r10], %f72;
	bar.sync 	0;
	ld.shared.f32 	%f47, [%r6];
	ld.shared.f32 	%f48, [%r12];
	fma.rn.f32 	%f49, %f47, %f48, %f11;
	ld.shared.f32 	%f50, [%r6+4];
	ld.shared.f32 	%f51, [%r12+8];
	fma.rn.f32 	%f16, %f50, %f51, %f49;
	bar.sync 	0;
	@%p10 bra 	$L__BB0_21;
	st.global.f32 	[%rd3], %f16;
$L__BB0_21:
	add.s32 	%r75, %r84, 6;
	setp.ge.s32 	%p26, %r75, %r1;
	mov.f32 	%f73, 0f00000000;
	or.pred  	%p27, %p26, %p18;
	@%p27 bra 	$L__BB0_23;
	ld.global.f32 	%f73, [%rd4+24];
$L__BB0_23:
	st.shared.f32 	[%r7], %f73;
	add.s32 	%r76, %r86, 6;
	setp.ge.s32 	%p29, %r76, %r1;
	mov.f32 	%f74, 0f00000000;
	or.pred  	%p30, %p29, %p21;
	@%p30 bra 	$L__BB0_25;
	ld.global.f32 	%f74, [%rd5+24];
$L__BB0_25:
	st.shared.f32 	[%r10], %f74;
	bar.sync 	0;
	ld.shared.f32 	%f54, [%r6];
	ld.shared.f32 	%f55, [%r12];
	fma.rn.f32 	%f56, %f54, %f55, %f16;
	ld.shared.f32 	%f57, [%r6+4];
	ld.shared.f32 	%f58, [%r12+8];
	fma.rn.f32 	%f75, %f57, %f58, %f56;
	bar.sync 	0;
	@%p10 bra 	$L__BB0_27;
	st.global.f32 	[%rd3], %f75;
$L__BB0_27:
	add.s32 	%r77, %r1, 1;
	shr.u32 	%r78, %r77, 1;
	and.b32  	%r89, %r78, 1073741820;
	add.s32 	%r88, %r88, 4;
	add.s32 	%r87, %r87, 8;
	add.s32 	%r86, %r86, 8;
	add.s32 	%r85, %r85, 8;
	add.s32 	%r84, %r84, 8;
	add.s32 	%r83, %r83, 8;
	setp.ne.s32 	%p32, %r88, 0;
	@%p32 bra 	$L__BB0_3;
$L__BB0_28:
	add.s32 	%r79, %r1, 1;
	shr.u32 	%r80, %r79, 1;
	and.b32  	%r30, %r80, 3;
	setp.eq.s32 	%p33, %r30, 0;
	@%p33 bra 	$L__BB0_37;
	shl.b32 	%r81, %r89, 1;
	add.s32 	%r93, %r2, %r81;
	mad.lo.s32 	%r94, %r1, %r54, %r93;
	add.s32 	%r91, %r3, %r81;
	mad.lo.s32 	%r92, %r1, %r5, %r91;
	neg.s32 	%r90, %r30;
	not.pred 	%p40, %p1;
$L__BB0_30:
	.pragma "nounroll";
	setp.ge.u32 	%p34, %r5, %r1;
	mul.wide.s32 	%rd21, %r92, 4;
	add.s64 	%rd6, %rd2, %rd21;
	setp.ge.s32 	%p35, %r91, %r1;
	mov.f32 	%f77, 0f00000000;
	or.pred  	%p36, %p35, %p34;
	@%p36 bra 	$L__BB0_32;
	ld.global.f32 	%f77, [%rd6];
$L__BB0_32:
	setp.ge.u32 	%p37, %r54, %r1;
	st.shared.f32 	[%r7], %f77;
	setp.ge.s32 	%p38, %r93, %r1;
	mov.f32 	%f78, 0f00000000;
	or.pred  	%p39, %p38, %p37;
	@%p39 bra 	$L__BB0_34;
	mul.wide.u32 	%rd22, %r94, 4;
	add.s64 	%rd23, %rd1, %rd22;
	ld.global.f32 	%f78, [%rd23];
$L__BB0_34:
	st.shared.f32 	[%r10], %f78;
	bar.sync 	0;
	ld.shared.f32 	%f61, [%r6];
	ld.shared.f32 	%f62, [%r12];
	fma.rn.f32 	%f63, %f61, %f62, %f75;
	ld.shared.f32 	%f64, [%r6+4];
	ld.shared.f32 	%f65, [%r12+8];
	fma.rn.f32 	%f75, %f64, %f65, %f63;
	bar.sync 	0;
	@%p40 bra 	$L__BB0_36;
	st.global.f32 	[%rd3], %f75;
$L__BB0_36:
	add.s32 	%r94, %r94, 2;
	add.s32 	%r93, %r93, 2;
	add.s32 	%r92, %r92, 2;
	add.s32 	%r91, %r91, 2;
	add.s32 	%r90, %r90, 1;
	setp.ne.s32 	%p41, %r90, 0;
	@%p41 bra 	$L__BB0_30;
$L__BB0_37:
	ret;

}
	// .globl	_Z9mm_kernelPfS_S_15ArrayMetadata2D
.visible .entry _Z9mm_kernelPfS_S_15ArrayMetadata2D(
	.param .u64 .ptr .align 1 _Z9mm_kernelPfS_S_15ArrayMetadata2D_param_0,
	.param .u64 .ptr .align 1 _Z9mm_kernelPfS_S_15ArrayMetadata2D_param_1,
	.param .u64 .ptr .align 1 _Z9mm_kernelPfS_S_15ArrayMetadata2D_param_2,
	.param .align 4 .b8 _Z9mm_kernelPfS_S_15ArrayMetadata2D_param_3[8]
)
{
	.reg .pred 	%p<11>;
	.reg .b32 	%r<43>;
	.reg .b32 	%f<56>;
	.reg .b64 	%rd<63>;

	ld.param.u32 	%r1, [_Z9mm_kernelPfS_S_15ArrayMetadata2D_param_3];
	ld.param.u32 	%r2, [_Z9mm_kernelPfS_S_15ArrayMetadata2D_param_3+4];
	ld.param.u64 	%rd14, [_Z9mm_kernelPfS_S_15ArrayMetadata2D_param_0];
	ld.param.u64 	%rd15, [_Z9mm_kernelPfS_S_15ArrayMetadata2D_param_1];
	cvta.to.global.u64 	%rd1, %rd15;
	cvta.to.global.u64 	%rd2, %rd14;
	mov.u32 	%r19, %ctaid.x;
	mov.u32 	%r20, %ntid.x;
	mov.u32 	%r21, %tid.x;
	mad.lo.s32 	%r3, %r20, %r19, %r21;
	min.s32 	%r22, %r1, %r2;
	setp.lt.s32 	%p1, %r22, 1;
	@%p1 bra 	$L__BB1_14;
	and.b32  	%r4, %r2, 7;
	mul.wide.u32 	%rd3, %r2, 4;
	mul.wide.u32 	%rd16, %r2, 8;
	add.s64 	%rd4, %rd1, %rd16;
	mul.wide.u32 	%rd17, %r2, 12;
	add.s64 	%rd5, %rd1, %rd17;
	mul.wide.u32 	%rd18, %r2, 16;
	add.s64 	%rd6, %rd1, %rd18;
	mul.wide.u32 	%rd19, %r2, 20;
	add.s64 	%rd7, %rd1, %rd19;
	mul.wide.u32 	%rd20, %r2, 28;
	add.s64 	%rd8, %rd1, %rd20;
	mov.b32 	%r37, 0;
$L__BB1_2:
	ld.param.u64 	%rd61, [_Z9mm_kernelPfS_S_15ArrayMetadata2D_param_2];
	setp.lt.u32 	%p2, %r2, 8;
	mul.lo.s32 	%r6, %r37, %r2;
	add.s32 	%r25, %r6, %r3;
	cvta.to.global.u64 	%rd21, %rd61;
	mul.wide.s32 	%rd22, %r25, 4;
	add.s64 	%rd9, %rd21, %rd22;
	mov.b32 	%r41, 0;
	mov.f32 	%f53, 0f00000000;
	@%p2 bra 	$L__BB1_5;
	and.b32  	%r26, %r2, 2147483640;
	neg.s32 	%r39, %r26;
	mul.wide.u32 	%rd23, %r6, 4;
	add.s64 	%rd24, %rd2, %rd23;
	add.s64 	%rd62, %rd24, 16;
	mov.f32 	%f53, 0f00000000;
	mov.u32 	%r38, %r3;
$L__BB1_4:
	.pragma "nounroll";
	and.b32  	%r41, %r2, 2147483640;
	mul.wide.s32 	%rd25, %r38, 4;
	add.s64 	%rd26, %rd1, %rd25;
	add.s64 	%rd27, %rd26, %rd3;
	add.s64 	%rd28, %rd4, %rd25;
	add.s64 	%rd29, %rd5, %rd25;
	add.s64 	%rd30, %rd6, %rd25;
	add.s64 	%rd31, %rd7, %rd25;
	mul.wide.u32 	%rd32, %r2, 24;
	add.s64 	%rd33, %rd26, %rd32;
	add.s64 	%rd34, %rd8, %rd25;
	ld.global.f32 	%f10, [%rd62+-16];
	ld.global.f32 	%f11, [%rd26];
	fma.rn.f32 	%f12, %f10, %f11, %f53;
	st.global.f32 	[%rd9], %f12;
	ld.global.f32 	%f13, [%rd62+-12];
	ld.global.f32 	%f14, [%rd27];
	fma.rn.f32 	%f15, %f13, %f14, %f12;
	st.global.f32 	[%rd9], %f15;
	ld.global.f32 	%f16, [%rd62+-8];
	ld.global.f32 	%f17, [%rd28];
	fma.rn.f32 	%f18, %f16, %f17, %f15;
	st.global.f32 	[%rd9], %f18;
	ld.global.f32 	%f19, [%rd62+-4];
	ld.global.f32 	%f20, [%rd29];
	fma.rn.f32 	%f21, %f19, %f20, %f18;
	st.global.f32 	[%rd9], %f21;
	ld.global.f32 	%f22, [%rd62];
	ld.global.f32 	%f23, [%rd30];
	fma.rn.f32 	%f24, %f22, %f23, %f21;
	st.global.f32 	[%rd9], %f24;
	ld.global.f32 	%f25, [%rd62+4];
	ld.global.f32 	%f26, [%rd31];
	fma.rn.f32 	%f27, %f25, %f26, %f24;
	st.global.f32 	[%rd9], %f27;
	ld.global.f32 	%f28, [%rd62+8];
	ld.global.f32 	%f29, [%rd33];
	fma.rn.f32 	%f30, %f28, %f29, %f27;
	st.global.f32 	[%rd9], %f30;
	ld.global.f32 	%f31, [%rd62+12];
	ld.global.f32 	%f32, [%rd34];
	fma.rn.f32 	%f53, %f31, %f32, %f30;
	st.global.f32 	[%rd9], %f53;
	add.s32 	%r39, %r39, 8;
	shl.b32 	%r27, %r2, 3;
	add.s32 	%r38, %r38, %r27;
	add.s64 	%rd62, %rd62, 32;
	setp.ne.s32 	%p3, %r39, 0;
	@%p3 bra 	$L__BB1_4;
$L__BB1_5:
	setp.eq.s32 	%p4, %r4, 0;
	@%p4 bra 	$L__BB1_13;
	add.s32 	%r28, %r4, -1;
	setp.lt.u32 	%p5, %r28, 3;
	@%p5 bra 	$L__BB1_8;
	add.s32 	%r29, %r41, %r6;
	mul.wide.u32 	%rd35, %r29, 4;
	add.s64 	%rd36, %rd2, %rd35;
	ld.global.f32 	%f33, [%rd36];
	mad.lo.s32 	%r30, %r41, %r2, %r3;
	mul.wide.s32 	%rd37, %r30, 4;
	add.s64 	%rd38, %rd1, %rd37;
	ld.global.f32 	%f34, [%rd38];
	fma.rn.f32 	%f35, %f33, %f34, %f53;
	st.global.f32 	[%rd9], %f35;
	cvt.u64.u32 	%rd39, %r6;
	cvt.u64.u32 	%rd40, %r41;
	add.s64 	%rd41, %rd40, %rd39;
	shl.b64 	%rd42, %rd41, 2;
	add.s64 	%rd43, %rd2, %rd42;
	ld.global.f32 	%f36, [%rd43+4];
	add.s64 	%rd44, %rd38, %rd3;
	ld.global.f32 	%f37, [%rd44];
	fma.rn.f32 	%f38, %f36, %f37, %f35;
	st.global.f32 	[%rd9], %f38;
	ld.global.f32 	%f39, [%rd43+8];
	add.s64 	%rd45, %rd44, %rd3;
	ld.global.f32 	%f40, [%rd45];
	fma.rn.f32 	%f41, %f39, %f40, %f38;
	st.global.f32 	[%rd9], %f41;
	ld.global.f32 	%f42, [%rd43+12];
	add.s64 	%rd46, %rd45, %rd3;
	ld.global.f32 	%f43, [%rd46];
	fma.rn.f32 	%f53, %f42, %f43, %f41;
	st.global.f32 	[%rd9], %f53;
	add.s32 	%r41, %r41, 4;
$L__BB1_8:
	and.b32  	%r31, %r2, 3;
	setp.eq.s32 	%p6, %r31, 0;
	@%p6 bra 	$L__BB1_13;
	setp.eq.s32 	%p7, %r31, 1;
	@%p7 bra 	$L__BB1_11;
	add.s32 	%r32, %r41, %r6;
	mul.wide.u32 	%rd47, %r32, 4;
	add.s64 	%rd48, %rd2, %rd47;
	ld.global.f32 	%f44, [%rd48];
	mad.lo.s32 	%r33, %r41, %r2, %r3;
	mul.wide.s32 	%rd49, %r33, 4;
	add.s64 	%rd50, %rd1, %rd49;
	ld.global.f32 	%f45, [%rd50];
	fma.rn.f32 	%f46, %f44, %f45, %f53;
	st.global.f32 	[%rd9], %f46;
	cvt.u64.u32 	%rd51, %r6;
	cvt.u64.u32 	%rd52, %r41;
	add.s64 	%rd53, %rd52, %rd51;
	shl.b64 	%rd54, %rd53, 2;
	add.s64 	%rd55, %rd2, %rd54;
	ld.global.f32 	%f47, [%rd55+4];
	add.s64 	%rd56, %rd50, %rd3;
	ld.global.f32 	%f48, [%rd56];
	fma.rn.f32 	%f53, %f47, %f48, %f46;
	st.global.f32 	[%rd9], %f53;
	add.s32 	%r41, %r41, 2;
$L__BB1_11:
	and.b32  	%r34, %r2, 1;
	setp.eq.b32 	%p8, %r34, 1;
	not.pred 	%p9, %p8;
	@%p9 bra 	$L__BB1_13;
	add.s32 	%r35, %r41, %r6;
	mul.wide.u32 	%rd57, %r35, 4;
	add.s64 	%rd58, %rd2, %rd57;
	ld.global.f32 	%f49, [%rd58];
	mad.lo.s32 	%r36, %r41, %r2, %r3;
	mul.wide.s32 	%rd59, %r36, 4;
	add.s64 	%rd60, %rd1, %rd59;
	ld.global.f32 	%f50, [%rd60];
	fma.rn.f32 	%f51, %f49, %f50, %f53;
	st.global.f32 	[%rd9], %f51;
$L__BB1_13:
	add.s32 	%r37, %r37, 1;
	setp.ne.s32 	%p10, %r37, %r1;
	@%p10 bra 	$L__BB1_2;
$L__BB1_14:
	ret;

}


// ===== COMPILED SASS (sm_100) =====

	.target	sm_100

	.elftype	@"ET_EXEC"


//--------------------- .note.nv.tkinfo           --------------------------
	.section	.note.nv.tkinfo,"",@"SHT_NOTE"
	.sectionflags	@"SHF_NOTE_NV_TKINFO"
	.tkinfo
        /*0018*/ 	.word	0x00000002
        /*0030*/ 	.string	""
        /*0030*/ 	.string	"ptxas"
        /*0030*/ 	.string	"Cuda compilation tools, release 13.0, V13.0.88"
        /*0030*/ 	.string	"Build cuda_13.0.r13.0/compiler.36424714_0"
        /*0030*/ 	.string	"-arch sm_100 -m 64 "



//--------------------- .note.nv.cuinfo           --------------------------
	.section	.note.nv.cuinfo,"",@"SHT_NOTE"
	.sectionflags	@"SHF_NOTE_NV_CUINFO"
        /*0018*/ 	.short	0x0002
        /*001a*/ 	.short	0x0064
        /*001c*/ 	.short	0x0082
	.zero		2


//--------------------- .nv.info                  --------------------------
	.section	.nv.info,"",@"SHT_CUDA_INFO"
	.align	4


	//----- nvinfo : EIATTR_REGCOUNT
	.align		4
        /*0000*/ 	.byte	0x04, 0x2f
        /*0002*/ 	.short	(.L_1 - .L_0)
	.align		4
.L_0:
        /*0004*/ 	.word	index@(_Z13mm_kernel_optPfS_S_15ArrayMetadata2D)
        /*0008*/ 	.word	0x00000020


	//----- nvinfo : EIATTR_FRAME_SIZE
	.align		4
.L_1:
        /*000c*/ 	.byte	0x04, 0x11
        /*000e*/ 	.short	(.L_3 - .L_2)
	.align		4
.L_2:
        /*0010*/ 	.word	index@(_Z13mm_kernel_optPfS_S_15ArrayMetadata2D)
        /*0014*/ 	.word	0x00000000


	//----- nvinfo : EIATTR_REGCOUNT
	.align		4
.L_3:
        /*0018*/ 	.byte	0x04, 0x2f
        /*001a*/ 	.short	(.L_5 - .L_4)
	.align		4
.L_4:
        /*001c*/ 	.word	index@(_Z9mm_kernelPfS_S_15ArrayMetadata2D)
        /*0020*/ 	.word	0x00000016


	//----- nvinfo : EIATTR_FRAME_SIZE
	.align		4
.L_5:
        /*0024*/ 	.byte	0x04, 0x11
        /*0026*/ 	.short	(.L_7 - .L_6)
	.align		4
.L_6:
        /*0028*/ 	.word	index@(_Z9mm_kernelPfS_S_15ArrayMetadata2D)
        /*002c*/ 	.word	0x00000000


	//----- nvinfo : EIATTR_MIN_STACK_SIZE
	.align		4
.L_7:
        /*0030*/ 	.byte	0x04, 0x12
        /*0032*/ 	.short	(.L_9 - .L_8)
	.align		4
.L_8:
        /*0034*/ 	.word	index@(_Z9mm_kernelPfS_S_15ArrayMetadata2D)
        /*0038*/ 	.word	0x00000000


	//----- nvinfo : EIATTR_MIN_STACK_SIZE
	.align		4
.L_9:
        /*003c*/ 	.byte	0x04, 0x12
        /*003e*/ 	.short	(.L_11 - .L_10)
	.align		4
.L_10:
        /*0040*/ 	.word	index@(_Z13mm_kernel_optPfS_S_15ArrayMetadata2D)
        /*0044*/ 	.word	0x00000000
.L_11:


//--------------------- .nv.compat                --------------------------
	.section	.nv.compat,"",@"SHT_CUDA_COMPAT_INFO"
	.align	4
        /*0000*/ 	.byte	0x02, 0x09, 0x00, 0x00, 0x02, 0x02, 0x01, 0x00, 0x02, 0x05, 0x05, 0x00, 0x03, 0x07, 0x01, 0x01
        /*0010*/ 	.byte	0x02, 0x03, 0x00, 0x00, 0x02, 0x06, 0x01, 0x00, 0x04, 0x0b, 0x08, 0x00, 0x09, 0x00, 0x00, 0x00
        /*0020*/ 	.byte	0x00, 0x00, 0x00, 0x00


//--------------------- .nv.info._Z9mm_kernelPfS_S_15ArrayMetadata2D --------------------------
	.section	.nv.info._Z9mm_kernelPfS_S_15ArrayMetadata2D,"",@"SHT_CUDA_INFO"
	.sectionflags	@""
	.align	4


	//----- nvinfo : EIATTR_CUDA_API_VERSION
	.align		4
        /*0000*/ 	.byte	0x04, 0x37
        /*0002*/ 	.short	(.L_13 - .L_12)
.L_12:
        /*0004*/ 	.word	0x00000082


	//----- nvinfo : EIATTR_KPARAM_INFO
	.align		4
.L_13:
        /*0008*/ 	.byte	0x04, 0x17
        /*000a*/ 	.short	(.L_15 - .L_14)
.L_14:
        /*000c*/ 	.word	0x00000000
        /*0010*/ 	.short	0x0003
        /*0012*/ 	.short	0x0018
        /*0014*/ 	.byte	0x00, 0xf0, 0x21, 0x00


	//----- nvinfo : EIATTR_KPARAM_INFO
	.align		4
.L_15:
        /*0018*/ 	.byte	0x04, 0x17
        /*001a*/ 	.short	(.L_17 - .L_16)
.L_16:
        /*001c*/ 	.word	0x00000000
        /*0020*/ 	.short	0x0002
        /*0022*/ 	.short	0x0010
        /*0024*/ 	.byte	0x00, 0xf5, 0x21, 0x00


	//----- nvinfo : EIATTR_KPARAM_INFO
	.align		4
.L_17:
        /*0028*/ 	.byte	0x04, 0x17
        /*002a*/ 	.short	(.L_19 - .L_18)
.L_18:
        /*002c*/ 	.word	0x00000000
        /*0030*/ 	.short	0x0001
        /*0032*/ 	.short	0x0008
        /*0034*/ 	.byte	0x00, 0xf5, 0x21, 0x00


	//----- nvinfo : EIATTR_KPARAM_INFO
	.align		4
.L_19:
        /*0038*/ 	.byte	0x04, 0x17
        /*003a*/ 	.short	(.L_21 - .L_20)
.L_20:
        /*003c*/ 	.word	0x00000000
        /*0040*/ 	.short	0x0000
        /*0042*/ 	.short	0x0000
        /*0044*/ 	.byte	0x00, 0xf5, 0x21, 0x00


	//----- nvinfo : EIATTR_SPARSE_MMA_MASK
	.align		4
.L_21:
        /*0048*/ 	.byte	0x03, 0x50
        /*004a*/ 	.short	0x0000


	//----- nvinfo : EIATTR_MAXREG_COUNT
	.align		4
        /*004c*/ 	.byte	0x03, 0x1b
        /*004e*/ 	.short	0x00ff


	//----- nvinfo : EIATTR_MERCURY_ISA_VERSION
	.align		4
        /*0050*/ 	.byte	0x03, 0x5f
        /*0052*/ 	.short	0x0101


	//----- nvinfo : EIATTR_VRC_CTA_INIT_COUNT
	.align		4
        /*0054*/ 	.byte	0x02, 0x4a
	.zero		1
	.zero		1


	//----- nvinfo : EIATTR_EXIT_INSTR_OFFSETS
	.align		4
        /*0058*/ 	.byte	0x04, 0x1c
        /*005a*/ 	.short	(.L_23 - .L_22)


	//   ....[0]....
.L_22:
        /*005c*/ 	.word	0x00000080


	//   ....[1]....
        /*0060*/ 	.word	0x00000b30


	//----- nvinfo : EIATTR_CBANK_PARAM_SIZE
	.align		4
.L_23:
        /*0064*/ 	.byte	0x03, 0x19
        /*0066*/ 	.short	0x0020


	//----- nvinfo : EIATTR_PARAM_CBANK
	.align		4
        /*0068*/ 	.byte	0x04, 0x0a
        /*006a*/ 	.short	(.L_25 - .L_24)
	.align		4
.L_24:
        /*006c*/ 	.word	index@(.nv.constant0._Z9mm_kernelPfS_S_15ArrayMetadata2D)
        /*0070*/ 	.short	0x0380
        /*0072*/ 	.short	0x0020


	//----- nvinfo : EIATTR_SW_WAR
	.align		4
.L_25:
        /*0074*/ 	.byte	0x04, 0x36
        /*0076*/ 	.short	(.L_27 - .L_26)
.L_26:
        /*0078*/ 	.word	0x00000008
.L_27:


//--------------------- .nv.info._Z13mm_kernel_optPfS_S_15ArrayMetadata2D --------------------------
	.section	.nv.info._Z13mm_kernel_optPfS_S_15ArrayMetadata2D,"",@"SHT_CUDA_INFO"
	.sectionflags	@""
	.align	4


	//----- nvinfo : EIATTR_CUDA_API_VERSION
	.align		4
        /*0000*/ 	.byte	0x04, 0x37
        /*0002*/ 	.short	(.L_29 - .L_28)
.L_28:
        /*0004*/ 	.word	0x00000082


	//----- nvinfo : EIATTR_KPARAM_INFO
	.align		4
.L_29:
        /*0008*/ 	.byte	0x04, 0x17
        /*000a*/ 	.short	(.L_31 - .L_30)
.L_30:
        /*000c*/ 	.word	0x00000000
        /*0010*/ 	.short	0x0003
        /*0012*/ 	.short	0x0018
        /*0014*/ 	.byte	0x00, 0xf0, 0x21, 0x00


	//----- nvinfo : EIATTR_KPARAM_INFO
	.align		4
.L_31:
        /*0018*/ 	.byte	0x04, 0x17
        /*001a*/ 	.short	(.L_33 - .L_32)
.L_32:
        /*001c*/ 	.word	0x00000000
        /*0020*/ 	.short	0x0002
        /*0022*/ 	.short	0x0010
        /*0024*/ 	.byte	0x00, 0xf5, 0x21, 0x00


	//----- nvinfo : EIATTR_KPARAM_INFO
	.align		4
.L_33:
        /*0028*/ 	.byte	0x04, 0x17
        /*002a*/ 	.short	(.L_35 - .L_34)
.L_34:
        /*002c*/ 	.word	0x00000000
        /*0030*/ 	.short	0x0001
        /*0032*/ 	.short	0x0008
        /*0034*/ 	.byte	0x00, 0xf5, 0x21, 0x00


	//----- nvinfo : EIATTR_KPARAM_INFO
	.align		4
.L_35:
        /*0038*/ 	.byte	0x04, 0x17
        /*003a*/ 	.short	(.L_37 - .L_36)
.L_36:
        /*003c*/ 	.word	0x00000000
        /*0040*/ 	.short	0x0000
        /*0042*/ 	.short	0x0000
        /*0044*/ 	.byte	0x00, 0xf5, 0x21, 0x00


	//----- nvinfo : EIATTR_SPARSE_MMA_MASK
	.align		4
.L_37:
        /*0048*/ 	.byte	0x03, 0x50
        /*004a*/ 	.short	0x0000


	//----- nvinfo : EIATTR_MAXREG_COUNT
	.align		4
        /*004c*/ 	.byte	0x03, 0x1b
        /*004e*/ 	.short	0x00ff


	//----- nvinfo : EIATTR_NUM_BARRIERS
	.align		4
        /*0050*/ 	.byte	0x02, 0x4c
        /*0052*/ 	.byte	0x01
	.zero		1


	//----- nvinfo : EIATTR_MERCURY_ISA_VERSION
	.align		4
        /*0054*/ 	.byte	0x03, 0x5f
        /*0056*/ 	.short	0x0101


	//----- nvinfo : EIATTR_VRC_CTA_INIT_COUNT
	.align		4
        /*0058*/ 	.byte	0x02, 0x4a
	.zero		1
	.zero		1


	//----- nvinfo : EIATTR_EXIT_INSTR_OFFSETS
	.align		4
        /*005c*/ 	.byte	0x04, 0x1c
        /*005e*/ 	.short	(.L_39 - .L_38)


	//   ....[0]....
.L_38:
        /*0060*/ 	.word	0x00000040


	//   ....[1]....
        /*0064*/ 	.word	0x000008c0


	//   ....[2]....
        /*0068*/ 	.word	0x00000b00


	//----- nvinfo : EIATTR_CBANK_PARAM_SIZE
	.align		4
.L_39:
        /*006c*/ 	.byte	0x03, 0x19
        /*006e*/ 	.short	0x0020


	//----- nvinfo : EIATTR_PARAM_CBANK
	.align		4
        /*0070*/ 	.byte	0x04, 0x0a
        /*0072*/ 	.short	(.L_41 - .L_40)
	.align		4
.L_40:
        /*0074*/ 	.word	index@(.nv.constant0._Z13mm_kernel_optPfS_S_15ArrayMetadata2D)
        /*0078*/ 	.short	0x0380
        /*007a*/ 	.short	0x0020


	//----- nvinfo : EIATTR_SW_WAR
	.align		4
.L_41:
        /*007c*/ 	.byte	0x04, 0x36
        /*007e*/ 	.short	(.L_43 - .L_42)
.L_42:
        /*0080*/ 	.word	0x00000008
.L_43:


//--------------------- .nv.callgraph             --------------------------
	.section	.nv.callgraph,"",@"SHT_CUDA_CALLGRAPH"
	.align	4
	.sectionentsize	8
	.align		4
        /*0000*/ 	.word	0x00000000
	.align		4
        /*0004*/ 	.word	0xffffffff
	.align		4
        /*0008*/ 	.word	0x00000000
	.align		4
        /*000c*/ 	.word	0xfffffffe
	.align		4
        /*0010*/ 	.word	0x00000000
	.align		4
        /*0014*/ 	.word	0xfffffffd
	.align		4
        /*0018*/ 	.word	0x00000000
	.align		4
        /*001c*/ 	.word	0xfffffffc


//--------------------- .text._Z9mm_kernelPfS_S_15ArrayMetadata2D --------------------------
	.section	.text._Z9mm_kernelPfS_S_15ArrayMetadata2D,"ax",@progbits
	.align	128
        .global         _Z9mm_kernelPfS_S_15ArrayMetadata2D
        .type           _Z9mm_kernelPfS_S_15ArrayMetadata2D,@function
        .size           _Z9mm_kernelPfS_S_15ArrayMetadata2D,(.L_x_11 - _Z9mm_kernelPfS_S_15ArrayMetadata2D)
        .other          _Z9mm_kernelPfS_S_15ArrayMetadata2D,@"STO_CUDA_ENTRY STV_DEFAULT"
_Z9mm_kernelPfS_S_15ArrayMetadata2D:
.text._Z9mm_kernelPfS_S_15ArrayMetadata2D:
[----:B------:R-:W-:Y:S01]  /*0000*/  LDC R1, c[0x0][0x37c] ;  /* 0x0000df00ff017b82 */ /* 0x000fe20000000800 */
[----:B------:R-:W0:Y:S01]  /*0010*/  LDCU.64 UR4, c[0x0][0x398] ;  /* 0x00007300ff0477ac */ /* 0x000e220008000a00 */
[----:B------:R-:W1:Y:S01]  /*0020*/  S2R R3, SR_TID.X ;  /* 0x0000000000037919 */ /* 0x000e620000002100 */
[----:B0-----:R-:W-:-:S04]  /*0030*/  UISETP.LT.AND UP0, UPT, UR4, UR5, UPT ;  /* 0x000000050400728c */ /* 0x001fc8000bf01270 */
[----:B------:R-:W-:-:S04]  /*0040*/  USEL UR4, UR4, UR5, UP0 ;  /* 0x0000000504047287 */ /* 0x000fc80008000000 */
[----:B------:R-:W-:-:S06]  /*0050*/  UISETP.GE.AND UP0, UPT, UR4, 0x1, UPT ;  /* 0x000000010400788c */ /* 0x000fcc000bf06270 */
[----:B------:R-:W-:Y:S01]  /*0060*/  PLOP3.LUT P0, PT, PT, PT, UP0, 0x80, 0x8 ;  /* 0x000000000008781c */ /* 0x000fe20003f0f008 */
[----:B------:R-:W0:-:S12]  /*0070*/  S2UR UR4, SR_CTAID.X ;  /* 0x00000000000479c3 */ /* 0x000e180000002500 */
[----:B01----:R-:W-:Y:S05]  /*0080*/  @!P0 EXIT ;  /* 0x000000000000894d */ /* 0x003fea0003800000 */
[----:B------:R-:W0:Y:S01]  /*0090*/  LDC R0, c[0x0][0x360] ;  /* 0x0000d800ff007b82 */ /* 0x000e220000000800 */
[----:B------:R-:W1:Y:S01]  /*00a0*/  LDCU.64 UR6, c[0x0][0x388] ;  /* 0x00007100ff0677ac */ /* 0x000e620008000a00 */
[----:B------:R-:W-:Y:S01]  /*00b0*/  ULOP3.LUT UR10, UR5, 0x7, URZ, 0xc0, !UPT ;  /* 0x00000007050a7892 */ /* 0x000fe2000f8ec0ff */
[----:B------:R-:W2:Y:S01]  /*00c0*/  LDCU.64 UR20, c[0x0][0x358] ;  /* 0x00006b00ff1477ac */ /* 0x000ea20008000a00 */
[----:B-1----:R-:W-:Y:S02]  /*00d0*/  UIMAD.WIDE.U32 UR12, UR5, 0x8, UR6 ;  /* 0x00000008050c78a5 */ /* 0x002fe4000f8e0006 */
[----:B------:R-:W-:Y:S02]  /*00e0*/  UIMAD.WIDE.U32 UR14, UR5, 0xc, UR6 ;  /* 0x0000000c050e78a5 */ /* 0x000fe4000f8e0006 */
[----:B------:R-:W-:Y:S01]  /*00f0*/  UIMAD.WIDE.U32 UR16, UR5, 0x10, UR6 ;  /* 0x00000010051078a5 */ /* 0x000fe2000f8e0006 */
[----:B0-----:R-:W-:Y:S01]  /*0100*/  IMAD R0, R0, UR4, R3 ;  /* 0x0000000400007c24 */ /* 0x001fe2000f8e0203 */
[----:B------:R-:W-:-:S02]  /*0110*/  UIMAD.WIDE.U32 UR18, UR5, 0x14, UR6 ;  /* 0x00000014051278a5 */ /* 0x000fc4000f8e0006 */
[----:B------:R-:W-:Y:S01]  /*0120*/  UIMAD.WIDE.U32 UR6, UR5, 0x1c, UR6 ;  /* 0x0000001c050678a5 */ /* 0x000fe2000f8e0006 */
[----:B--2---:R-:W-:-:S11]  /*0130*/  UMOV UR4, URZ ;  /* 0x000000ff00047c82 */ /* 0x004fd60008000000 */
.L_x_5:
[----:B0-----:R-:W0:Y:S01]  /*0140*/  LDCU.64 UR24, c[0x0][0x398] ;  /* 0x00007300ff1877ac */ /* 0x001e220008000a00 */
[----:B-123--:R-:W1:Y:S01]  /*0150*/  LDC.64 R2, c[0x0][0x390] ;  /* 0x0000e400ff027b82 */ /* 0x00ee620000000a00 */
[----:B------:R-:W-:Y:S01]  /*0160*/  HFMA2 R7, -RZ, RZ, 0, 0 ;  /* 0x00000000ff077431 */ /* 0x000fe200000001ff */
[----:B0-----:R-:W-:Y:S02]  /*0170*/  UIMAD UR22, UR4, UR25, URZ ;  /* 0x00000019041672a4 */ /* 0x001fe4000f8e02ff */
[----:B------:R-:W-:Y:S02]  /*0180*/  UISETP.GE.U32.AND UP1, UPT, UR25, 0x8, UPT ;  /* 0x000000081900788c */ /* 0x000fe4000bf26070 */
[----:B------:R-:W-:Y:S02]  /*0190*/  UIADD3 UR4, UPT, UPT, UR4, 0x1, URZ ;  /* 0x0000000104047890 */ /* 0x000fe4000fffe0ff */
[----:B------:R-:W-:Y:S02]  /*01a0*/  IADD3 R5, PT, PT, R0, UR22, RZ ;  /* 0x0000001600057c10 */ /* 0x000fe4000fffe0ff */
[----:B------:R-:W-:-:S03]  /*01b0*/  UISETP.NE.AND UP0, UPT, UR4, UR24, UPT ;  /* 0x000000180400728c */ /* 0x000fc6000bf05270 */
[----:B-1----:R-:W-:Y:S01]  /*01c0*/  IMAD.WIDE R2, R5, 0x4, R2 ;  /* 0x0000000405027825 */ /* 0x002fe200078e0202 */
[----:B------:R-:W-:Y:S01]  /*01d0*/  MOV R5, RZ ;  /* 0x000000ff00057202 */ /* 0x000fe20000000f00 */
[----:B------:R-:W-:Y:S06]  /*01e0*/  BRA.U !UP1, `(.L_x_0) ;  /* 0x0000000509147547 */ /* 0x000fec000b800000 */
[----:B------:R-:W0:Y:S01]  /*01f0*/  LDCU.64 UR8, c[0x0][0x380] ;  /* 0x00007000ff0877ac */ /* 0x000e220008000a00 */
[----:B------:R-:W-:Y:S02]  /*0200*/  MOV R5, RZ ;  /* 0x000000ff00057202 */ /* 0x000fe40000000f00 */
[----:B------:R-:W-:Y:S01]  /*0210*/  MOV R4, R0 ;  /* 0x0000000000047202 */ /* 0x000fe20000000f00 */
[----:B------:R-:W-:-:S04]  /*0220*/  ULOP3.LUT UR5, UR25, 0x7ffffff8, URZ, 0xc0, !UPT ;  /* 0x7ffffff819057892 */ /* 0x000fc8000f8ec0ff */
[----:B------:R-:W-:Y:S02]  /*0230*/  UIADD3 UR5, UPT, UPT, -UR5, URZ, URZ ;  /* 0x000000ff05057290 */ /* 0x000fe4000fffe1ff */
[----:B0-----:R-:W-:-:S04]  /*0240*/  UIMAD.WIDE.U32 UR8, UR22, 0x4, UR8 ;  /* 0x00000004160878a5 */ /* 0x001fc8000f8e0008 */
[----:B------:R-:W-:-:S04]  /*0250*/  UIADD3 UR11, UP1, UPT, UR8, 0x10, URZ ;  /* 0x00000010080b7890 */ /* 0x000fc8000ff3e0ff */
[----:B------:R-:W-:Y:S02]  /*0260*/  UIADD3.X UR8, UPT, UPT, URZ, UR9, URZ, UP1, !UPT ;  /* 0x00000009ff087290 */ /* 0x000fe40008ffe4ff */
[----:B------:R-:W-:-:S04]  /*0270*/  MOV R12, UR11 ;  /* 0x0000000b000c7c02 */ /* 0x000fc80008000f00 */
[----:B------:R-:W-:-:S07]  /*0280*/  MOV R13, UR8 ;  /* 0x00000008000d7c02 */ /* 0x000fce0008000f00 */
.L_x_1:
[----:B------:R-:W0:Y:S01]  /*0290*/  LDC.64 R8, c[0x0][0x388] ;  /* 0x0000e200ff087b82 */ /* 0x000e220000000a00 */
[----:B------:R-:W-:Y:S02]  /*02a0*/  MOV R6, R12 ;  /* 0x0000000c00067202 */ /* 0x000fe40000000f00 */
[----:B------:R-:W-:-:S05]  /*02b0*/  MOV R7, R13 ;  /* 0x0000000d00077202 */ /* 0x000fca0000000f00 */
[----:B--2---:R-:W2:Y:S01]  /*02c0*/  LDG.E R10, desc[UR20][R6.64+-0x10] ;  /* 0xfffff014060a7981 */ /* 0x004ea2000c1e1900 */
[----:B0-----:R-:W-:-:S05]  /*02d0*/  IMAD.WIDE R8, R4, 0x4, R8 ;  /* 0x0000000404087825 */ /* 0x001fca00078e0208 */
[----:B------:R-:W2:Y:S01]  /*02e0*/  LDG.E R11, desc[UR20][R8.64] ;  /* 0x00000014080b7981 */ /* 0x000ea2000c1e1900 */
[----:B------:R-:W-:Y:S01]  /*02f0*/  MOV R13, UR25 ;  /* 0x00000019000d7c02 */ /* 0x000fe20008000f00 */
[----:B------:R-:W-:Y:S02]  /*0300*/  HFMA2 R15, -RZ, RZ, 0, 2.384185791015625e-07 ;  /* 0x00000004ff0f7431 */ /* 0x000fe400000001ff */
[----:B--2---:R-:W-:Y:S02]  /*0310*/  FFMA R5, R10, R11, R5 ;  /* 0x0000000b0a057223 */ /* 0x004fe40000000005 */
[----:B------:R-:W-:-:S03]  /*0320*/  IMAD.WIDE.U32 R10, R13, 0x4, R8 ;  /* 0x000000040d0a7825 */ /* 0x000fc600078e0008 */
[----:B------:R0:W-:Y:S04]  /*0330*/  STG.E desc[UR20][R2.64], R5 ;  /* 0x0000000502007986 */ /* 0x0001e8000c101914 */
[----:B------:R-:W2:Y:S04]  /*0340*/  LDG.E R10, desc[UR20][R10.64] ;  /* 0x000000140a0a7981 */ /* 0x000ea8000c1e1900 */
[----:B------:R-:W2:Y:S01]  /*0350*/  LDG.E R12, desc[UR20][R6.64+-0xc] ;  /* 0xfffff414060c7981 */ /* 0x000ea2000c1e1900 */
[----:B------:R-:W-:-:S04]  /*0360*/  IMAD.WIDE R14, R4, R15, UR12 ;  /* 0x0000000c040e7e25 */ /* 0x000fc8000f8e020f */
[----:B--2---:R-:W-:-:S05]  /*0370*/  FFMA R17, R12, R10, R5 ;  /* 0x0000000a0c117223 */ /* 0x004fca0000000005 */
[----:B------:R1:W-:Y:S04]  /*0380*/  STG.E desc[UR20][R2.64], R17 ;  /* 0x0000001102007986 */ /* 0x0003e8000c101914 */
[----:B------:R-:W2:Y:S04]  /*0390*/  LDG.E R14, desc[UR20][R14.64] ;  /* 0x000000140e0e7981 */ /* 0x000ea8000c1e1900 */
[----:B------:R-:W2:Y:S01]  /*03a0*/  LDG.E R12, desc[UR20][R6.64+-0x8] ;  /* 0xfffff814060c7981 */ /* 0x000ea2000c1e1900 */
[----:B------:R-:W-:Y:S01]  /*03b0*/  MOV R13, 0x4 ;  /* 0x00000004000d7802 */ /* 0x000fe20000000f00 */
[----:B------:R-:W-:-:S02]  /*03c0*/  HFMA2 R11, -RZ, RZ, 0, 2.384185791015625e-07 ;  /* 0x00000004ff0b7431 */ /* 0x000fc400000001ff */
[----:B--2---:R-:W-:Y:S02]  /*03d0*/  FFMA R19, R12, R14, R17 ;  /* 0x0000000e0c137223 */ /* 0x004fe40000000011 */
[----:B------:R-:W-:-:S03]  /*03e0*/  IMAD.WIDE R12, R4, R13, UR14 ;  /* 0x0000000e040c7e25 */ /* 0x000fc6000f8e020d */
[----:B------:R2:W-:Y:S04]  /*03f0*/  STG.E desc[UR20][R2.64], R19 ;  /* 0x0000001302007986 */ /* 0x0005e8000c101914 */
[----:B------:R-:W0:Y:S04]  /*0400*/  LDG.E R12, desc[UR20][R12.64] ;  /* 0x000000140c0c7981 */ /* 0x000e28000c1e1900 */
[----:B------:R-:W0:Y:S02]  /*0410*/  LDG.E R10, desc[UR20][R6.64+-0x4] ;  /* 0xfffffc14060a7981 */ /* 0x000e24000c1e1900 */
[----:B0-----:R-:W-:Y:S01]  /*0420*/  FFMA R5, R10, R12, R19 ;  /* 0x0000000c0a057223 */ /* 0x001fe20000000013 */
[----:B------:R-:W-:-:S04]  /*0430*/  IMAD.WIDE R10, R4, R11, UR16 ;  /* 0x00000010040a7e25 */ /* 0x000fc8000f8e020b */
[----:B------:R0:W-:Y:S04]  /*0440*/  STG.E desc[UR20][R2.64], R5 ;  /* 0x0000000502007986 */ /* 0x0001e8000c101914 */
[----:B------:R-:W1:Y:S04]  /*0450*/  LDG.E R10, desc[UR20][R10.64] ;  /* 0x000000140a0a7981 */ /* 0x000e68000c1e1900 */
[----:B------:R-:W1:Y:S01]  /*0460*/  LDG.E R14, desc[UR20][R6.64] ;  /* 0x00000014060e7981 */ /* 0x000e62000c1e1900 */
[----:B------:R-:W-:Y:S01]  /*0470*/  MOV R15, 0x4 ;  /* 0x00000004000f7802 */ /* 0x000fe20000000f00 */
[----:B-1----:R-:W-:-:S04]  /*0480*/  FFMA R17, R14, R10, R5 ;  /* 0x0000000a0e117223 */ /* 0x002fc80000000005 */
[----:B------:R-:W-:Y:S01]  /*0490*/  IMAD.WIDE R14, R4, R15, UR18 ;  /* 0x00000012040e7e25 */ /* 0x000fe2000f8e020f */
[----:B------:R-:W-:Y:S05]  /*04a0*/  STG.E desc[UR20][R2.64], R17 ;  /* 0x0000001102007986 */ /* 0x000fea000c101914 */
[----:B------:R-:W3:Y:S04]  /*04b0*/  LDG.E R14, desc[UR20][R14.64] ;  /* 0x000000140e0e7981 */ /* 0x000ee8000c1e1900 */
[----:B------:R-:W3:Y:S01]  /*04c0*/  LDG.E R12, desc[UR20][R6.64+0x4] ;  /* 0x00000414060c7981 */ /* 0x000ee2000c1e1900 */
[----:B--2---:R-:W-:-:S05]  /*04d0*/  MOV R19, UR25 ;  /* 0x0000001900137c02 */ /* 0x004fca0008000f00 */
[----:B------:R-:W-:-:S04]  /*04e0*/  IMAD.WIDE.U32 R8, R19, 0x18, R8 ;  /* 0x0000001813087825 */ /* 0x000fc800078e0008 */
[----:B---3--:R-:W-:-:S05]  /*04f0*/  FFMA R13, R12, R14, R17 ;  /* 0x0000000e0c0d7223 */ /* 0x008fca0000000011 */
[----:B------:R1:W-:Y:S04]  /*0500*/  STG.E desc[UR20][R2.64], R13 ;  /* 0x0000000d02007986 */ /* 0x0003e8000c101914 */
[----:B------:R-:W2:Y:S04]  /*0510*/  LDG.E R8, desc[UR20][R8.64] ;  /* 0x0000001408087981 */ /* 0x000ea8000c1e1900 */
[----:B------:R-:W2:Y:S01]  /*0520*/  LDG.E R10, desc[UR20][R6.64+0x8] ;  /* 0x00000814060a7981 */ /* 0x000ea2000c1e1900 */
[----:B------:R-:W-:Y:S02]  /*0530*/  HFMA2 R11, -RZ, RZ, 0, 2.384185791015625e-07 ;  /* 0x00000004ff0b7431 */ /* 0x000fe400000001ff */
[----:B--2---:R-:W-:-:S03]  /*0540*/  FFMA R19, R10, R8, R13 ;  /* 0x000000080a137223 */ /* 0x004fc6000000000d */
[----:B------:R-:W-:Y:S02]  /*0550*/  IMAD.WIDE R10, R4, R11, UR6 ;  /* 0x00000006040a7e25 */ /* 0x000fe4000f8e020b */
[----:B------:R2:W-:Y:S04]  /*0560*/  STG.E desc[UR20][R2.64], R19 ;  /* 0x0000001302007986 */ /* 0x0005e8000c101914 */
[----:B------:R-:W0:Y:S04]  /*0570*/  LDG.E R10, desc[UR20][R10.64] ;  /* 0x000000140a0a7981 */ /* 0x000e28000c1e1900 */
[----:B------:R-:W0:Y:S01]  /*0580*/  LDG.E R12, desc[UR20][R6.64+0xc] ;  /* 0x00000c14060c7981 */ /* 0x000e22000c1e1900 */
[----:B------:R-:W-:-:S04]  /*0590*/  UIADD3 UR5, UPT, UPT, UR5, 0x8, URZ ;  /* 0x0000000805057890 */ /* 0x000fc8000fffe0ff */
[----:B------:R-:W-:Y:S01]  /*05a0*/  UISETP.NE.AND UP1, UPT, UR5, URZ, UPT ;  /* 0x000000ff0500728c */ /* 0x000fe2000bf25270 */
[----:B------:R-:W-:-:S04]  /*05b0*/  MOV R9, UR25 ;  /* 0x0000001900097c02 */ /* 0x000fc80008000f00 */
[----:B------:R-:W-:Y:S01]  /*05c0*/  LEA R4, R9, R4, 0x3 ;  /* 0x0000000409047211 */ /* 0x000fe200078e18ff */
[----:B0-----:R-:W-:-:S05]  /*05d0*/  FFMA R5, R12, R10, R19 ;  /* 0x0000000a0c057223 */ /* 0x001fca0000000013 */
[----:B------:R2:W-:Y:S01]  /*05e0*/  STG.E desc[UR20][R2.64], R5 ;  /* 0x0000000502007986 */ /* 0x0005e2000c101914 */
[----:B------:R-:W-:-:S04]  /*05f0*/  IADD3 R12, P0, PT, R6, 0x20, RZ ;  /* 0x00000020060c7810 */ /* 0x000fc80007f1e0ff */
[----:B-1----:R-:W-:Y:S01]  /*0600*/  IADD3.X R13, PT, PT, RZ, R7, RZ, P0, !PT ;  /* 0x00000007ff0d7210 */ /* 0x002fe200007fe4ff */
[----:B------:R-:W-:Y:S08]  /*0610*/  BRA.U UP1, `(.L_x_1) ;  /* 0xfffffffd011c7547 */ /* 0x000ff0000b83ffff */
[----:B------:R-:W-:-:S06]  /*0620*/  ULOP3.LUT UR5, UR25, 0x7ffffff8, URZ, 0xc0, !UPT ;  /* 0x7ffffff819057892 */ /* 0x000fcc000f8ec0ff */
[----:B------:R-:W-:-:S07]  /*0630*/  MOV R7, UR5 ;  /* 0x0000000500077c02 */ /* 0x000fce0008000f00 */
.L_x_0:
[----:B------:R-:W-:-:S09]  /*0640*/  UISETP.NE.AND UP1, UPT, UR10, URZ, UPT ;  /* 0x000000ff0a00728c */ /* 0x000fd2000bf25270 */
[----:B------:R-:W-:Y:S05]  /*0650*/  BRA.U !UP1, `(.L_x_2) ;  /* 0x0000000509307547 */ /* 0x000fea000b800000 */
[----:B------:R-:W-:Y:S02]  /*0660*/  UIADD3 UR5, UPT, UPT, UR10, -0x1, URZ ;  /* 0xffffffff0a057890 */ /* 0x000fe4000fffe0ff */
[----:B------:R-:W-:Y:S02]  /*0670*/  ULOP3.LUT UP2, UR8, UR25, 0x3, URZ, 0xc0, !UPT ;  /* 0x0000000319087892 */ /* 0x000fe4000f84c0ff */
[----:B------:R-:W-:-:S09]  /*0680*/  UISETP.GE.U32.AND UP1, UPT, UR5, 0x3, UPT ;  /* 0x000000030500788c */ /* 0x000fd2000bf26070 */
[----:B------:R-:W-:Y:S05]  /*0690*/  BRA.U !UP1, `(.L_x_3) ;  /* 0x0000000109887547 */ /* 0x000fea000b800000 */
[----:B------:R-:W0:Y:S01]  /*06a0*/  LDC.64 R10, c[0x0][0x380] ;  /* 0x0000e000ff0a7b82 */ /* 0x000e220000000a00 */
[C---:B------:R-:W-:Y:S01]  /*06b0*/  IADD3 R9, PT, PT, R7.reuse, UR22, RZ ;  /* 0x0000001607097c10 */ /* 0x040fe2000fffe0ff */
[----:B------:R-:W-:-:S06]  /*06c0*/  IMAD R15, R7, UR25, R0 ;  /* 0x00000019070f7c24 */ /* 0x000fcc000f8e0200 */
[----:B------:R-:W1:Y:S01]  /*06d0*/  LDC.64 R12, c[0x0][0x388] ;  /* 0x0000e200ff0c7b82 */ /* 0x000e620000000a00 */
[----:B0-----:R-:W-:-:S06]  /*06e0*/  IMAD.WIDE.U32 R10, R9, 0x4, R10 ;  /* 0x00000004090a7825 */ /* 0x001fcc00078e000a */
[----:B------:R-:W3:Y:S01]  /*06f0*/  LDG.E R10, desc[UR20][R10.64] ;  /* 0x000000140a0a7981 */ /* 0x000ee2000c1e1900 */
[----:B-1----:R-:W-:Y:S02]  /*0700*/  IMAD.WIDE R12, R15, 0x4, R12 ;  /* 0x000000040f0c7825 */ /* 0x002fe400078e020c */
[----:B------:R-:W0:Y:S03]  /*0710*/  LDC.64 R14, c[0x0][0x380] ;  /* 0x0000e000ff0e7b82 */ /* 0x000e260000000a00 */
[----:B------:R-:W3:Y:S01]  /*0720*/  LDG.E R4, desc[UR20][R12.64] ;  /* 0x000000140c047981 */ /* 0x000ee2000c1e1900 */
[----:B------:R-:W-:Y:S02]  /*0730*/  IADD3 R6, P0, PT, R7, UR22, RZ ;  /* 0x0000001607067c10 */ /* 0x000fe4000ff1e0ff */
[----:B------:R-:W-:Y:S02]  /*0740*/  MOV R17, UR25 ;  /* 0x0000001900117c02 */ /* 0x000fe40008000f00 */
[----:B------:R-:W-:-:S02]  /*0750*/  IADD3.X R9, PT, PT, RZ, RZ, RZ, P0, !PT ;  /* 0x000000ffff097210 */ /* 0x000fc400007fe4ff */
[----:B0-----:R-:W-:-:S04]  /*0760*/  LEA R8, P0, R6, R14, 0x2 ;  /* 0x0000000e06087211 */ /* 0x001fc800078010ff */
[----:B------:R-:W-:Y:S01]  /*0770*/  LEA.HI.X R9, R6, R15, R9, 0x2, P0 ;  /* 0x0000000f06097211 */ /* 0x000fe200000f1409 */
[----:B---3--:R-:W-:Y:S01]  /*0780*/  FFMA R15, R10, R4, R5 ;  /* 0x000000040a0f7223 */ /* 0x008fe20000000005 */
[----:B--2---:R-:W-:-:S04]  /*0790*/  IMAD.WIDE.U32 R4, R17, 0x4, R12 ;  /* 0x0000000411047825 */ /* 0x004fc800078e000c */
[----:B------:R0:W-:Y:S04]  /*07a0*/  STG.E desc[UR20][R2.64], R15 ;  /* 0x0000000f02007986 */ /* 0x0001e8000c101914 */
[----:B------:R-:W2:Y:S04]  /*07b0*/  LDG.E R10, desc[UR20][R4.64] ;  /* 0x00000014040a7981 */ /* 0x000ea8000c1e1900 */
[----:B------:R-:W2:Y:S01]  /*07c0*/  LDG.E R6, desc[UR20][R8.64+0x4] ;  /* 0x0000041408067981 */ /* 0x000ea2000c1e1900 */
[----:B------:R-:W-:Y:S01]  /*07d0*/  MOV R11, UR25 ;  /* 0x00000019000b7c02 */ /* 0x000fe20008000f00 */
[----:B--2---:R-:W-:-:S04]  /*07e0*/  FFMA R17, R6, R10, R15 ;  /* 0x0000000a06117223 */ /* 0x004fc8000000000f */
[----:B------:R-:W-:Y:S01]  /*07f0*/  IMAD.WIDE.U32 R10, R11, 0x4, R4 ;  /* 0x000000040b0a7825 */ /* 0x000fe200078e0004 */
        /* <DEDUP_REMOVED lines=9> */
[----:B------:R-:W-:Y:S01]  /*0890*/  IADD3 R7, PT, PT, R7, 0x4, RZ ;  /* 0x0000000407077810 */ /* 0x000fe20007ffe0ff */
[----:B--2---:R-:W-:-:S05]  /*08a0*/  FFMA R5, R4, R12, R19 ;  /* 0x0000000c04057223 */ /* 0x004fca0000000013 */
[----:B------:R0:W-:Y:S02]  /*08b0*/  STG.E desc[UR20][R2.64], R5 ;  /* 0x0000000502007986 */ /* 0x0001e4000c101914 */
.L_x_3:
[----:B------:R-:W-:Y:S05]  /*08c0*/  BRA.U !UP2, `(.L_x_2) ;  /* 0x000000010a947547 */ /* 0x000fea000b800000 */
[----:B------:R-:W-:Y:S02]  /*08d0*/  UISETP.NE.AND UP1, UPT, UR8, 0x1, UPT ;  /* 0x000000010800788c */ /* 0x000fe4000bf25270 */
[----:B------:R-:W-:-:S04]  /*08e0*/  ULOP3.LUT UR5, UR25, 0x1, URZ, 0xc0, !UPT ;  /* 0x0000000119057892 */ /* 0x000fc8000f8ec0ff */
[----:B------:R-:W-:-:S03]  /*08f0*/  UISETP.NE.U32.AND UP2, UPT, UR5, 0x1, UPT ;  /* 0x000000010500788c */ /* 0x000fc6000bf45070 */
[----:B------:R-:W-:Y:S08]  /*0900*/  BRA.U !UP1, `(.L_x_4) ;  /* 0x0000000109587547 */ /* 0x000ff0000b800000 */
[----:B------:R-:W1:Y:S01]  /*0910*/  LDC.64 R8, c[0x0][0x380] ;  /* 0x0000e000ff087b82 */ /* 0x000e620000000a00 */
[C---:B------:R-:W-:Y:S01]  /*0920*/  IADD3 R13, PT, PT, R7.reuse, UR22, RZ ;  /* 0x00000016070d7c10 */ /* 0x040fe2000fffe0ff */
[----:B0-----:R-:W-:-:S06]  /*0930*/  IMAD R15, R7, UR25, R0 ;  /* 0x00000019070f7c24 */ /* 0x001fcc000f8e0200 */
[----:B------:R-:W0:Y:S01]  /*0940*/  LDC.64 R10, c[0x0][0x388] ;  /* 0x0000e200ff0a7b82 */ /* 0x000e220000000a00 */
[----:B-1----:R-:W-:-:S06]  /*0950*/  IMAD.WIDE.U32 R8, R13, 0x4, R8 ;  /* 0x000000040d087825 */ /* 0x002fcc00078e0008 */
[----:B------:R-:W3:Y:S01]  /*0960*/  LDG.E R8, desc[UR20][R8.64] ;  /* 0x0000001408087981 */ /* 0x000ee2000c1e1900 */
[----:B0-----:R-:W-:Y:S02]  /*0970*/  IMAD.WIDE R10, R15, 0x4, R10 ;  /* 0x000000040f0a7825 */ /* 0x001fe400078e020a */
[----:B------:R-:W0:Y:S03]  /*0980*/  LDC.64 R14, c[0x0][0x380] ;  /* 0x0000e000ff0e7b82 */ /* 0x000e260000000a00 */
[----:B------:R-:W3:Y:S01]  /*0990*/  LDG.E R4, desc[UR20][R10.64] ;  /* 0x000000140a047981 */ /* 0x000ee2000c1e1900 */
[----:B------:R-:W-:Y:S02]  /*09a0*/  IADD3 R6, P0, PT, R7, UR22, RZ ;  /* 0x0000001607067c10 */ /* 0x000fe4000ff1e0ff */
[----:B--2---:R-:W-:Y:S02]  /*09b0*/  MOV R19, UR25 ;  /* 0x0000001900137c02 */ /* 0x004fe40008000f00 */
[----:B------:R-:W-:-:S02]  /*09c0*/  IADD3.X R13, PT, PT, RZ, RZ, RZ, P0, !PT ;  /* 0x000000ffff0d7210 */ /* 0x000fc400007fe4ff */
[----:B0-----:R-:W-:-:S04]  /*09d0*/  LEA R12, P0, R6, R14, 0x2 ;  /* 0x0000000e060c7211 */ /* 0x001fc800078010ff */
[----:B------:R-:W-:Y:S01]  /*09e0*/  LEA.HI.X R13, R6, R15, R13, 0x2, P0 ;  /* 0x0000000f060d7211 */ /* 0x000fe200000f140d */
[----:B------:R-:W-:-:S04]  /*09f0*/  IMAD.WIDE.U32 R14, R19, 0x4, R10 ;  /* 0x00000004130e7825 */ /* 0x000fc800078e000a */
[----:B---3--:R-:W-:-:S05]  /*0a00*/  FFMA R17, R8, R4, R5 ;  /* 0x0000000408117223 */ /* 0x008fca0000000005 */
[----:B------:R1:W-:Y:S04]  /*0a10*/  STG.E desc[UR20][R2.64], R17 ;  /* 0x0000001102007986 */ /* 0x0003e8000c101914 */
[----:B------:R-:W2:Y:S04]  /*0a20*/  LDG.E R12, desc[UR20][R12.64+0x4] ;  /* 0x000004140c0c7981 */ /* 0x000ea8000c1e1900 */
[----:B------:R-:W2:Y:S01]  /*0a30*/  LDG.E R14, desc[UR20][R14.64] ;  /* 0x000000140e0e7981 */ /* 0x000ea2000c1e1900 */
[----:B------:R-:W-:Y:S01]  /*0a40*/  IADD3 R7, PT, PT, R7, 0x2, RZ ;  /* 0x0000000207077810 */ /* 0x000fe20007ffe0ff */
[----:B--2---:R-:W-:-:S05]  /*0a50*/  FFMA R5, R12, R14, R17 ;  /* 0x0000000e0c057223 */ /* 0x004fca0000000011 */
[----:B------:R1:W-:Y:S02]  /*0a60*/  STG.E desc[UR20][R2.64], R5 ;  /* 0x0000000502007986 */ /* 0x0003e4000c101914 */
.L_x_4:
[----:B------:R-:W-:Y:S05]  /*0a70*/  BRA.U UP2, `(.L_x_2) ;  /* 0x0000000102287547 */ /* 0x000fea000b800000 */
[----:B------:R-:W3:Y:S01]  /*0a80*/  LDC.64 R8, c[0x0][0x380] ;  /* 0x0000e000ff087b82 */ /* 0x000ee20000000a00 */
[C---:B------:R-:W-:Y:S01]  /*0a90*/  IADD3 R13, PT, PT, R7.reuse, UR22, RZ ;  /* 0x00000016070d7c10 */ /* 0x040fe2000fffe0ff */
[----:B0-----:R-:W-:-:S06]  /*0aa0*/  IMAD R15, R7, UR25, R0 ;  /* 0x00000019070f7c24 */ /* 0x001fcc000f8e0200 */
[----:B------:R-:W0:Y:S01]  /*0ab0*/  LDC.64 R10, c[0x0][0x388] ;  /* 0x0000e200ff0a7b82 */ /* 0x000e220000000a00 */
[----:B---3--:R-:W-:-:S06]  /*0ac0*/  IMAD.WIDE.U32 R6, R13, 0x4, R8 ;  /* 0x000000040d067825 */ /* 0x008fcc00078e0008 */
[----:B------:R-:W1:Y:S01]  /*0ad0*/  LDG.E R6, desc[UR20][R6.64] ;  /* 0x0000001406067981 */ /* 0x000e62000c1e1900 */
[----:B0-----:R-:W-:-:S06]  /*0ae0*/  IMAD.WIDE R8, R15, 0x4, R10 ;  /* 0x000000040f087825 */ /* 0x001fcc00078e020a */
[----:B------:R-:W1:Y:S02]  /*0af0*/  LDG.E R8, desc[UR20][R8.64] ;  /* 0x0000001408087981 */ /* 0x000e64000c1e1900 */
[----:B-12---:R-:W-:-:S05]  /*0b00*/  FFMA R5, R6, R8, R5 ;  /* 0x0000000806057223 */ /* 0x006fca0000000005 */
[----:B------:R3:W-:Y:S02]  /*0b10*/  STG.E desc[UR20][R2.64], R5 ;  /* 0x0000000502007986 */ /* 0x0007e4000c101914 */
.L_x_2:
[----:B------:R-:W-:Y:S05]  /*0b20*/  BRA.U UP0, `(.L_x_5) ;  /* 0xfffffff500847547 */ /* 0x000fea000b83ffff */
[----:B------:R-:W-:Y:S05]  /*0b30*/  EXIT ;  /* 0x000000000000794d */ /* 0x000fea0003800000 */
.L_x_6:
[----:B------:R-:W-:-:S00]  /*0b40*/  BRA `(.L_x_6) ;  /* 0xfffffffc00fc7947 */ /* 0x000fc0000383ffff */
[----:B------:R-:W-:-:S00]  /*0b50*/  NOP ;  /* 0x0000000000007918 */ /* 0x000fc00000000000 */
        /* <DEDUP_REMOVED lines=10> */
.L_x_11:


//--------------------- .text._Z13mm_kernel_optPfS_S_15ArrayMetadata2D --------------------------
	.section	.text._Z13mm_kernel_optPfS_S_15ArrayMetadata2D,"ax",@progbits
	.align	128
        .global         _Z13mm_kernel_optPfS_S_15ArrayMetadata2D
        .type           _Z13mm_kernel_optPfS_S_15ArrayMetadata2D,@function
        .size           _Z13mm_kernel_optPfS_S_15ArrayMetadata2D,(.L_x_12 - _Z13mm_kernel_optPfS_S_15ArrayMetadata2D)
        .other          _Z13mm_kernel_optPfS_S_15ArrayMetadata2D,@"STO_CUDA_ENTRY STV_DEFAULT"
_Z13mm_kernel_optPfS_S_15ArrayMetadata2D:
.text._Z13mm_kernel_optPfS_S_15ArrayMetadata2D:
[----:B------:R-:W-:Y:S01]  /*0000*/  LDC R1, c[0x0][0x37c] ;  /* 0x0000df00ff017b82 */ /* 0x000fe20000000800 */
[----:B------:R-:W0:Y:S02]  /*0010*/  LDCU UR4, c[0x0][0x398] ;  /* 0x00007300ff0477ac */ /* 0x000e240008000800 */
[----:B0-----:R-:W-:-:S05]  /*0020*/  IMAD.U32 R0, RZ, RZ, UR4 ;  /* 0x00000004ff007e24 */ /* 0x001fca000f8e00ff */
[----:B------:R-:W-:-:S13]  /*0030*/  ISETP.GE.AND P0, PT, R0, 0x1, PT ;  /* 0x000000010000780c */ /* 0x000fda0003f06270 */
[----:B------:R-:W-:Y:S05]  /*0040*/  @!P0 EXIT ;  /* 0x000000000000894d */ /* 0x000fea0003800000 */
[----:B------:R-:W0:Y:S01]  /*0050*/  S2R R5, SR_TID.X ;  /* 0x0000000000057919 */ /* 0x000e220000002100 */
[----:B------:R-:W1:Y:S01]  /*0060*/  S2UR UR6, SR_CgaCtaId ;  /* 0x00000000000679c3 */ /* 0x000e620000008800 */
[----:B------:R-:W2:Y:S01]  /*0070*/  LDCU UR7, c[0x0][0x364] ;  /* 0x00006c80ff0777ac */ /* 0x000ea20008000800 */
[----:B------:R-:W-:Y:S01]  /*0080*/  ISETP.GE.U32.AND P0, PT, R0, 0x7, PT ;  /* 0x000000070000780c */ /* 0x000fe20003f06070 */
[----:B------:R-:W0:Y:S01]  /*0090*/  S2R R2, SR_CTAID.X ;  /* 0x0000000000027919 */ /* 0x000e220000002500 */
[----:B------:R-:W-:Y:S01]  /*00a0*/  IMAD.MOV.U32 R25, RZ, RZ, RZ ;  /* 0x000000ffff197224 */ /* 0x000fe200078e00ff */
[----:B------:R-:W3:Y:S01]  /*00b0*/  LDCU UR10, c[0x0][0x360] ;  /* 0x00006c00ff0a77ac */ /* 0x000ee20008000800 */
[----:B------:R-:W-:Y:S01]  /*00c0*/  IMAD.MOV.U32 R20, RZ, RZ, RZ ;  /* 0x000000ffff147224 */ /* 0x000fe200078e00ff */
[----:B------:R-:W4:Y:S01]  /*00d0*/  S2R R3, SR_TID.Y ;  /* 0x0000000000037919 */ /* 0x000f220000002200 */
[----:B------:R-:W5:Y:S01]  /*00e0*/  LDC.64 R12, c[0x0][0x390] ;  /* 0x0000e400ff0c7b82 */ /* 0x000f620000000a00 */
[----:B------:R-:W-:Y:S01]  /*00f0*/  UMOV UR4, 0x400 ;  /* 0x0000040000047882 */ /* 0x000fe20000000000 */
[----:B------:R-:W0:Y:S01]  /*0100*/  LDCU.64 UR8, c[0x0][0x358] ;  /* 0x00006b00ff0877ac */ /* 0x000e220008000a00 */
[----:B------:R-:W4:Y:S01]  /*0110*/  S2R R4, SR_CTAID.Y ;  /* 0x0000000000047919 */ /* 0x000f220000002600 */
[----:B------:R-:W-:-:S04]  /*0120*/  UIADD3 UR5, UPT, UPT, UR4, 0x10, URZ ;  /* 0x0000001004057890 */ /* 0x000fc8000fffe0ff */
[----:B-1----:R-:W-:Y:S02]  /*0130*/  ULEA UR5, UR6, UR5, 0x18 ;  /* 0x0000000506057291 */ /* 0x002fe4000f8ec0ff */
[----:B------:R-:W-:Y:S01]  /*0140*/  ULEA UR4, UR6, UR4, 0x18 ;  /* 0x0000000406047291 */ /* 0x000fe2000f8ec0ff */
[C---:B0-----:R-:W-:Y:S01]  /*0150*/  LEA R9, R2.reuse, R5, 0x1 ;  /* 0x0000000502097211 */ /* 0x041fe200078e08ff */
[----:B---3--:R-:W-:Y:S02]  /*0160*/  IMAD R2, R2, UR10, R5 ;  /* 0x0000000a02027c24 */ /* 0x008fe4000f8e0205 */
[C-C-:B----4-:R-:W-:Y:S02]  /*0170*/  IMAD R7, R4.reuse, 0x2, R3.reuse ;  /* 0x0000000204077824 */ /* 0x150fe400078e0203 */
[----:B--2---:R-:W-:Y:S01]  /*0180*/  IMAD R15, R4, UR7, R3 ;  /* 0x00000007040f7c24 */ /* 0x004fe2000f8e0203 */
[----:B------:R-:W-:Y:S02]  /*0190*/  LEA R4, R5, UR5, 0x2 ;  /* 0x0000000505047c11 */ /* 0x000fe4000f8e10ff */
[----:B------:R-:W-:Y:S01]  /*01a0*/  VIMNMX.U32 R11, PT, PT, R7, R9, !PT ;  /* 0x00000009070b7248 */ /* 0x000fe20007fe0000 */
[-C--:B------:R-:W-:Y:S01]  /*01b0*/  IMAD R15, R15, R0.reuse, R2 ;  /* 0x000000000f0f7224 */ /* 0x080fe200078e0202 */
[C---:B------:R-:W-:Y:S01]  /*01c0*/  LEA R2, R3.reuse, UR4, 0x3 ;  /* 0x0000000403027c11 */ /* 0x040fe2000f8e18ff */
[----:B------:R-:W-:Y:S01]  /*01d0*/  IMAD R10, R3, 0x8, R4 ;  /* 0x00000008030a7824 */ /* 0x000fe200078e0204 */
[----:B------:R-:W-:Y:S01]  /*01e0*/  ISETP.GE.U32.AND P2, PT, R11, R0, PT ;  /* 0x000000000b00720c */ /* 0x000fe20003f46070 */
[----:B-----5:R-:W-:Y:S01]  /*01f0*/  IMAD.WIDE.U32 R12, R15, 0x4, R12 ;  /* 0x000000040f0c7825 */ /* 0x020fe200078e000c */
[----:B------:R-:W-:Y:S01]  /*0200*/  LEA R8, R5, R2, 0x2 ;  /* 0x0000000205087211 */ /* 0x000fe200078e10ff */
[----:B------:R-:W-:Y:S10]  /*0210*/  @!P0 BRA `(.L_x_7) ;  /* 0x00000004009c8947 */ /* 0x000ff40003800000 */
[----:B------:R-:W-:Y:S02]  /*0220*/  VIADD R6, R0, 0x1 ;  /* 0x0000000100067836 */ /* 0x000fe40000000000 */
[----:B------:R-:W-:Y:S01]  /*0230*/  HFMA2 R25, -RZ, RZ, 0, 0 ;  /* 0x00000000ff197431 */ /* 0x000fe200000001ff */
[-C--:B------:R-:W-:Y:S01]  /*0240*/  ISETP.GE.U32.AND P1, PT, R7, R0.reuse, PT ;  /* 0x000000000700720c */ /* 0x080fe20003f26070 */
[-C--:B------:R-:W-:Y:S01]  /*0250*/  IMAD R23, R9, R0.reuse, R3 ;  /* 0x0000000009177224 */ /* 0x080fe200078e0203 */
[----:B------:R-:W0:Y:S01]  /*0260*/  LDCU.64 UR6, c[0x0][0x388] ;  /* 0x00007100ff0677ac */ /* 0x000e220008000a00 */
[----:B------:R-:W-:Y:S01]  /*0270*/  SHF.R.U32.HI R6, RZ, 0x1, R6 ;  /* 0x00000001ff067819 */ /* 0x000fe20000011606 */
[--C-:B------:R-:W-:Y:S02]  /*0280*/  IMAD R22, R7, R0, R5.reuse ;  /* 0x0000000007167224 */ /* 0x100fe400078e0205 */
[----:B------:R-:W-:Y:S01]  /*0290*/  IMAD.MOV.U32 R11, RZ, RZ, R5 ;  /* 0x000000ffff0b7224 */ /* 0x000fe200078e0005 */
[----:B------:R-:W-:Y:S01]  /*02a0*/  LOP3.LUT R20, R6, 0x3ffffffc, RZ, 0xc0, !PT ;  /* 0x3ffffffc06147812 */ /* 0x000fe200078ec0ff */
[----:B------:R-:W-:Y:S01]  /*02b0*/  IMAD.MOV.U32 R21, RZ, RZ, R3 ;  /* 0x000000ffff157224 */ /* 0x000fe200078e0003 */
[----:B------:R-:W-:-:S02]  /*02c0*/  UMOV UR4, 0x6 ;  /* 0x0000000600047882 */ /* 0x000fc40000000000 */
[----:B------:R-:W-:-:S07]  /*02d0*/  IADD3 R6, PT, PT, -R20, RZ, RZ ;  /* 0x000000ff14067210 */ /* 0x000fce0007ffe1ff */
.L_x_8:
[----:B-1----:R-:W1:Y:S01]  /*02e0*/  LDC R0, c[0x0][0x398] ;  /* 0x0000e600ff007b82 */ /* 0x002e620000000800 */
[----:B------:R-:W-:Y:S02]  /*02f0*/  IMAD.MOV.U32 R27, RZ, RZ, RZ ;  /* 0x000000ffff1b7224 */ /* 0x000fe400078e00ff */
[----:B------:R-:W-:-:S05]  /*0300*/  IMAD.MOV.U32 R29, RZ, RZ, RZ ;  /* 0x000000ffff1d7224 */ /* 0x000fca00078e00ff */
[----:B------:R-:W2:Y:S01]  /*0310*/  LDC.64 R16, c[0x0][0x380] ;  /* 0x0000e000ff107b82 */ /* 0x000ea20000000a00 */
[-C--:B-1----:R-:W-:Y:S02]  /*0320*/  ISETP.GE.U32.AND P0, PT, R9, R0.reuse, PT ;  /* 0x000000000900720c */ /* 0x082fe40003f06070 */
[-C--:B------:R-:W-:Y:S02]  /*0330*/  ISETP.GE.OR P3, PT, R11, R0.reuse, P1 ;  /* 0x000000000b00720c */ /* 0x080fe40000f66670 */
[----:B------:R-:W-:Y:S01]  /*0340*/  ISETP.GE.OR P4, PT, R21, R0, P0 ;  /* 0x000000001500720c */ /* 0x000fe20000786670 */
[----:B--2---:R-:W-:-:S10]  /*0350*/  IMAD.WIDE R16, R22, 0x4, R16 ;  /* 0x0000000416107825 */ /* 0x004fd400078e0210 */
[----:B------:R-:W2:Y:S02]  /*0360*/  @!P3 LDG.E R27, desc[UR8][R16.64] ;  /* 0x00000008101bb981 */ /* 0x000ea4000c1e1900 */
[----:B------:R-:W1:Y:S02]  /*0370*/  @!P4 LDC.64 R14, c[0x0][0x388] ;  /* 0x0000e200ff0ecb82 */ /* 0x000e640000000a00 */
[----:B-1----:R-:W-:-:S05]  /*0380*/  @!P4 IMAD.WIDE.U32 R14, R23, 0x4, R14 ;  /* 0x00000004170ec825 */ /* 0x002fca00078e000e */
[----:B------:R1:W3:Y:S01]  /*0390*/  @!P4 LDG.E R29, desc[UR8][R14.64] ;  /* 0x000000080e1dc981 */ /* 0x0002e2000c1e1900 */
[----:B------:R-:W-:Y:S01]  /*03a0*/  UIADD3 UR5, UPT, UPT, UR4, -0x6, URZ ;  /* 0xfffffffa04057890 */ /* 0x000fe2000fffe0ff */
[----:B------:R-:W-:Y:S02]  /*03b0*/  IMAD R28, R9, R0, RZ ;  /* 0x00000000091c7224 */ /* 0x000fe400078e02ff */
[----:B-1----:R-:W-:-:S03]  /*03c0*/  VIADD R15, R21, 0x2 ;  /* 0x00000002150f7836 */ /* 0x002fc60000000000 */
[----:B------:R-:W-:Y:S02]  /*03d0*/  IADD3 R28, P3, P4, R28, UR5, R3 ;  /* 0x000000051c1c7c10 */ /* 0x000fe4000fc7e003 */
[----:B------:R-:W-:Y:S02]  /*03e0*/  ISETP.GE.OR P5, PT, R15, R0, P0 ;  /* 0x000000000f00720c */ /* 0x000fe400007a6670 */
[----:B------:R-:W-:Y:S02]  /*03f0*/  IADD3.X R15, PT, PT, RZ, RZ, RZ, P3, P4 ;  /* 0x000000ffff0f7210 */ /* 0x000fe40001fe84ff */
[----:B0-----:R-:W-:-:S04]  /*0400*/  LEA R14, P3, R28, UR6, 0x2 ;  /* 0x000000061c0e7c11 */ /* 0x001fc8000f8610ff */
[----:B------:R-:W-:Y:S01]  /*0410*/  LEA.HI.X R15, R28, UR7, R15, 0x2, P3 ;  /* 0x000000071c0f7c11 */ /* 0x000fe200098f140f */
[----:B--2---:R0:W-:Y:S04]  /*0420*/  STS [R8], R27 ;  /* 0x0000001b08007388 */ /* 0x0041e80000000800 */
[----:B---3--:R-:W-:Y:S01]  /*0430*/  STS [R10], R29 ;  /* 0x0000001d0a007388 */ /* 0x008fe20000000800 */
[----:B------:R-:W-:Y:S06]  /*0440*/  BAR.SYNC.DEFER_BLOCKING 0x0 ;  /* 0x0000000000007b1d */ /* 0x000fec0000010000 */
[----:B------:R-:W-:Y:S04]  /*0450*/  LDS R26, [R4] ;  /* 0x00000000041a7984 */ /* 0x000fe80000000800 */
[----:B------:R-:W1:Y:S04]  /*0460*/  LDS.64 R18, [R2] ;  /* 0x0000000002127984 */ /* 0x000e680000000a00 */
[----:B------:R-:W2:Y:S01]  /*0470*/  LDS R24, [R4+0x8] ;  /* 0x0000080004187984 */ /* 0x000ea20000000800 */
[----:B0-----:R-:W-:Y:S01]  /*0480*/  MOV R27, RZ ;  /* 0x000000ff001b7202 */ /* 0x001fe20000000f00 */
[----:B-1----:R-:W-:Y:S01]  /*0490*/  FFMA R25, R18, R26, R25 ;  /* 0x0000001a12197223 */ /* 0x002fe20000000019 */
[----:B------:R-:W-:Y:S01]  /*04a0*/  IADD3 R18, PT, PT, R11, 0x2, RZ ;  /* 0x000000020b127810 */ /* 0x000fe20007ffe0ff */
[----:B------:R-:W-:Y:S03]  /*04b0*/  BAR.SYNC.DEFER_BLOCKING 0x0 ;  /* 0x0000000000007b1d */ /* 0x000fe60000010000 */
[----:B------:R-:W-:Y:S01]  /*04c0*/  ISETP.GE.OR P1, PT, R18, R0, P1 ;  /* 0x000000001200720c */ /* 0x000fe20000f26670 */
[----:B--2---:R-:W-:Y:S01]  /*04d0*/  FFMA R26, R24, R19, R25 ;  /* 0x00000013181a7223 */ /* 0x004fe20000000019 */
[----:B------:R-:W-:-:S04]  /*04e0*/  IMAD.MOV.U32 R25, RZ, RZ, RZ ;  /* 0x000000ffff197224 */ /* 0x000fc800078e00ff */
[----:B------:R-:W-:Y:S07]  /*04f0*/  @!P2 STG.E desc[UR8][R12.64], R26 ;  /* 0x0000001a0c00a986 */ /* 0x000fee000c101908 */
[----:B------:R-:W2:Y:S04]  /*0500*/  @!P1 LDG.E R25, desc[UR8][R16.64+0x8] ;  /* 0x0000080810199981 */ /* 0x000ea8000c1e1900 */
[----:B------:R-:W3:Y:S01]  /*0510*/  @!P5 LDG.E R27, desc[UR8][R14.64+0x8] ;  /* 0x000008080e1bd981 */ /* 0x000ee2000c1e1900 */
[----:B------:R-:W-:-:S03]  /*0520*/  ISETP.GE.U32.AND P1, PT, R7, R0, PT ;  /* 0x000000000700720c */ /* 0x000fc60003f26070 */
[----:B--2---:R0:W-:Y:S04]  /*0530*/  STS [R8], R25 ;  /* 0x0000001908007388 */ /* 0x0041e80000000800 */
[----:B---3--:R1:W-:Y:S01]  /*0540*/  STS [R10], R27 ;  /* 0x0000001b0a007388 */ /* 0x0083e20000000800 */
[----:B------:R-:W-:Y:S06]  /*0550*/  BAR.SYNC.DEFER_BLOCKING 0x0 ;  /* 0x0000000000007b1d */ /* 0x000fec0000010000 */
[----:B------:R-:W-:Y:S04]  /*0560*/  LDS R29, [R4] ;  /* 0x00000000041d7984 */ /* 0x000fe80000000800 */
[----:B------:R-:W2:Y:S04]  /*0570*/  LDS.64 R18, [R2] ;  /* 0x0000000002127984 */ /* 0x000ea80000000a00 */
[----:B------:R-:W3:Y:S01]  /*0580*/  LDS R24, [R4+0x8] ;  /* 0x0000080004187984 */ /* 0x000ee20000000800 */
[----:B0-----:R-:W-:Y:S01]  /*0590*/  IMAD.MOV.U32 R25, RZ, RZ, RZ ;  /* 0x000000ffff197224 */ /* 0x001fe200078e00ff */
[----:B-1----:R-:W-:Y:S01]  /*05a0*/  MOV R27, RZ ;  /* 0x000000ff001b7202 */ /* 0x002fe20000000f00 */
[----:B--2---:R-:W-:Y:S01]  /*05b0*/  FFMA R18, R18, R29, R26 ;  /* 0x0000001d12127223 */ /* 0x004fe2000000001a */
[----:B------:R-:W-:Y:S01]  /*05c0*/  VIADD R29, R11, 0x4 ;  /* 0x000000040b1d7836 */ /* 0x000fe20000000000 */
[----:B------:R-:W-:Y:S01]  /*05d0*/  IADD3 R26, PT, PT, R21, 0x4, RZ ;  /* 0x00000004151a7810 */ /* 0x000fe20007ffe0ff */
[----:B------:R-:W-:Y:S03]  /*05e0*/  BAR.SYNC.DEFER_BLOCKING 0x0 ;  /* 0x0000000000007b1d */ /* 0x000fe60000010000 */
[----:B------:R-:W-:-:S02]  /*05f0*/  ISETP.GE.OR P3, PT, R29, R0, P1 ;  /* 0x000000001d00720c */ /* 0x000fc40000f66670 */
[----:B------:R-:W-:Y:S01]  /*0600*/  ISETP.GE.OR P4, PT, R26, R0, P0 ;  /* 0x000000001a00720c */ /* 0x000fe20000786670 */
[----:B---3--:R-:W-:-:S05]  /*0610*/  FFMA R26, R24, R19, R18 ;  /* 0x00000013181a7223 */ /* 0x008fca0000000012 */
[----:B------:R-:W-:Y:S05]  /*0620*/  @!P2 STG.E desc[UR8][R12.64], R26 ;  /* 0x0000001a0c00a986 */ /* 0x000fea000c101908 */
[----:B------:R-:W2:Y:S04]  /*0630*/  @!P3 LDG.E R25, desc[UR8][R16.64+0x10] ;  /* 0x000010081019b981 */ /* 0x000ea8000c1e1900 */
[----:B------:R-:W3:Y:S04]  /*0640*/  @!P4 LDG.E R27, desc[UR8][R14.64+0x10] ;  /* 0x000010080e1bc981 */ /* 0x000ee8000c1e1900 */
[----:B--2---:R-:W-:Y:S04]  /*0650*/  STS [R8], R25 ;  /* 0x0000001908007388 */ /* 0x004fe80000000800 */
[----:B---3--:R0:W-:Y:S01]  /*0660*/  STS [R10], R27 ;  /* 0x0000001b0a007388 */ /* 0x0081e20000000800 */
[----:B------:R-:W-:Y:S06]  /*0670*/  BAR.SYNC.DEFER_BLOCKING 0x0 ;  /* 0x0000000000007b1d */ /* 0x000fec0000010000 */
[----:B------:R-:W-:Y:S04]  /*0680*/  LDS R29, [R4] ;  /* 0x00000000041d7984 */ /* 0x000fe80000000800 */
[----:B------:R-:W1:Y:S04]  /*0690*/  LDS.64 R18, [R2] ;  /* 0x0000000002127984 */ /* 0x000e680000000a00 */
[----:B------:R-:W2:Y:S01]  /*06a0*/  LDS R24, [R4+0x8] ;  /* 0x0000080004187984 */ /* 0x000ea20000000800 */
[----:B0-----:R-:W-:-:S02]  /*06b0*/  IMAD.MOV.U32 R27, RZ, RZ, RZ ;  /* 0x000000ffff1b7224 */ /* 0x001fc400078e00ff */
[----:B-1----:R-:W-:Y:S01]  /*06c0*/  FFMA R18, R18, R29, R26 ;  /* 0x0000001d12127223 */ /* 0x002fe2000000001a */
[----:B------:R-:W-:Y:S01]  /*06d0*/  VIADD R29, R11, 0x6 ;  /* 0x000000060b1d7836 */ /* 0x000fe20000000000 */
[----:B------:R-:W-:-:S04]  /*06e0*/  IADD3 R26, PT, PT, R21, 0x6, RZ ;  /* 0x00000006151a7810 */ /* 0x000fc80007ffe0ff */
[-C--:B------:R-:W-:Y:S02]  /*06f0*/  ISETP.GE.OR P3, PT, R29, R0.reuse, P1 ;  /* 0x000000001d00720c */ /* 0x080fe40000f66670 */
[----:B------:R-:W-:Y:S01]  /*0700*/  ISETP.GE.OR P0, PT, R26, R0, P0 ;  /* 0x000000001a00720c */ /* 0x000fe20000706670 */
[----:B--2---:R-:W-:Y:S01]  /*0710*/  FFMA R26, R24, R19, R18 ;  /* 0x00000013181a7223 */ /* 0x004fe20000000012 */
[----:B------:R-:W-:Y:S01]  /*0720*/  BAR.SYNC.DEFER_BLOCKING 0x0 ;  /* 0x0000000000007b1d */ /* 0x000fe20000010000 */
[----:B------:R-:W-:-:S05]  /*0730*/  MOV R29, RZ ;  /* 0x000000ff001d7202 */ /* 0x000fca0000000f00 */
[----:B------:R-:W-:Y:S04]  /*0740*/  @!P2 STG.E desc[UR8][R12.64], R26 ;  /* 0x0000001a0c00a986 */ /* 0x000fe8000c101908 */
[----:B------:R-:W2:Y:S04]  /*0750*/  @!P3 LDG.E R27, desc[UR8][R16.64+0x18] ;  /* 0x00001808101bb981 */ /* 0x000ea8000c1e1900 */
[----:B------:R-:W3:Y:S01]  /*0760*/  @!P0 LDG.E R29, desc[UR8][R14.64+0x18] ;  /* 0x000018080e1d8981 */ /* 0x000ee2000c1e1900 */
[----:B------:R-:W-:-:S05]  /*0770*/  VIADD R6, R6, 0x4 ;  /* 0x0000000406067836 */ /* 0x000fca0000000000 */
[----:B------:R-:W-:Y:S01]  /*0780*/  ISETP.NE.AND P0, PT, R6, RZ, PT ;  /* 0x000000ff0600720c */ /* 0x000fe20003f05270 */
[----:B------:R-:W-:Y:S01]  /*0790*/  UIADD3 UR4, UPT, UPT, UR4, 0x8, URZ ;  /* 0x0000000804047890 */ /* 0x000fe2000fffe0ff */
[----:B------:R-:W-:Y:S01]  /*07a0*/  IADD3 R11, PT, PT, R11, 0x8, RZ ;  /* 0x000000080b0b7810 */ /* 0x000fe20007ffe0ff */
[----:B------:R-:W-:Y:S01]  /*07b0*/  VIADD R22, R22, 0x8 ;  /* 0x0000000816167836 */ /* 0x000fe20000000000 */
[----:B------:R-:W-:Y:S01]  /*07c0*/  IADD3 R21, PT, PT, R21, 0x8, RZ ;  /* 0x0000000815157810 */ /* 0x000fe20007ffe0ff */
[----:B------:R-:W-:Y:S01]  /*07d0*/  VIADD R23, R23, 0x8 ;  /* 0x0000000817177836 */ /* 0x000fe20000000000 */
[----:B--2---:R-:W-:Y:S04]  /*07e0*/  STS [R8], R27 ;  /* 0x0000001b08007388 */ /* 0x004fe80000000800 */
[----:B---3--:R-:W-:Y:S01]  /*07f0*/  STS [R10], R29 ;  /* 0x0000001d0a007388 */ /* 0x008fe20000000800 */
[----:B------:R-:W-:Y:S06]  /*0800*/  BAR.SYNC.DEFER_BLOCKING 0x0 ;  /* 0x0000000000007b1d */ /* 0x000fec0000010000 */
[----:B------:R-:W-:Y:S04]  /*0810*/  LDS R25, [R4] ;  /* 0x0000000004197984 */ /* 0x000fe80000000800 */
[----:B------:R-:W0:Y:S04]  /*0820*/  LDS.64 R18, [R2] ;  /* 0x0000000002127984 */ /* 0x000e280000000a00 */
[----:B------:R-:W1:Y:S01]  /*0830*/  LDS R24, [R4+0x8] ;  /* 0x0000080004187984 */ /* 0x000e620000000800 */
[----:B0-----:R-:W-:-:S04]  /*0840*/  FFMA R18, R18, R25, R26 ;  /* 0x0000001912127223 */ /* 0x001fc8000000001a */
[----:B-1----:R-:W-:Y:S01]  /*0850*/  FFMA R25, R24, R19, R18 ;  /* 0x0000001318197223 */ /* 0x002fe20000000012 */
[----:B------:R-:W-:Y:S06]  /*0860*/  BAR.SYNC.DEFER_BLOCKING 0x0 ;  /* 0x0000000000007b1d */ /* 0x000fec0000010000 */
[----:B------:R1:W-:Y:S01]  /*0870*/  @!P2 STG.E desc[UR8][R12.64], R25 ;  /* 0x000000190c00a986 */ /* 0x0003e2000c101908 */
[----:B------:R-:W-:Y:S05]  /*0880*/  @P0 BRA `(.L_x_8) ;  /* 0xfffffff800940947 */ /* 0x000fea000383ffff */
.L_x_7:
[----:B------:R-:W-:-:S04]  /*0890*/  IADD3 R6, PT, PT, R0, 0x1, RZ ;  /* 0x0000000100067810 */ /* 0x000fc80007ffe0ff */
[----:B------:R-:W-:-:S04]  /*08a0*/  SHF.R.U32.HI R6, RZ, 0x1, R6 ;  /* 0x00000001ff067819 */ /* 0x000fc80000011606 */
[----:B------:R-:W-:-:S13]  /*08b0*/  LOP3.LUT P0, R11, R6, 0x3, RZ, 0xc0, !PT ;  /* 0x00000003060b7812 */ /* 0x000fda000780c0ff */
[----:B------:R-:W-:Y:S05]  /*08c0*/  @!P0 EXIT ;  /* 0x000000000000894d */ /* 0x000fea0003800000 */
[----:B------:R-:W0:Y:S01]  /*08d0*/  LDC.64 R14, c[0x0][0x380] ;  /* 0x0000e000ff0e7b82 */ /* 0x000e220000000a00 */
[C---:B------:R-:W-:Y:S01]  /*08e0*/  LEA R3, R20.reuse, R3, 0x1 ;  /* 0x0000000314037211 */ /* 0x040fe200078e08ff */
[----:B------:R-:W-:Y:S01]  /*08f0*/  IMAD R5, R20, 0x2, R5 ;  /* 0x0000000214057824 */ /* 0x000fe200078e0205 */
[CC--:B------:R-:W-:Y:S01]  /*0900*/  ISETP.GE.U32.AND P3, PT, R7.reuse, R0.reuse, PT ;  /* 0x000000000700720c */ /* 0x0c0fe20003f66070 */
[----:B------:R-:W-:Y:S01]  /*0910*/  IMAD.MOV R11, RZ, RZ, -R11 ;  /* 0x000000ffff0b7224 */ /* 0x000fe200078e0a0b */
[----:B------:R-:W2:Y:S01]  /*0920*/  LDCU UR4, c[0x0][0x398] ;  /* 0x00007300ff0477ac */ /* 0x000ea20008000800 */
[-C--:B------:R-:W-:Y:S02]  /*0930*/  IMAD R23, R7, R0.reuse, R5 ;  /* 0x0000000007177224 */ /* 0x080fe400078e0205 */
[----:B------:R-:W-:-:S08]  /*0940*/  IMAD R21, R9, R0, R3 ;  /* 0x0000000009157224 */ /* 0x000fd000078e0203 */
.L_x_9:
[----:B--2---:R-:W-:Y:S01]  /*0950*/  ISETP.GE.U32.AND P0, PT, R9, UR4, PT ;  /* 0x0000000409007c0c */ /* 0x004fe2000bf06070 */
[----:B------:R-:W-:Y:S01]  /*0960*/  HFMA2 R27, -RZ, RZ, 0, 0 ;  /* 0x00000000ff1b7431 */ /* 0x000fe200000001ff */
[----:B------:R-:W-:Y:S01]  /*0970*/  ISETP.GE.OR P1, PT, R5, UR4, P3 ;  /* 0x0000000405007c0c */ /* 0x000fe20009f26670 */
[----:B------:R-:W-:Y:S01]  /*0980*/  IMAD.MOV.U32 R29, RZ, RZ, RZ ;  /* 0x000000ffff1d7224 */ /* 0x000fe200078e00ff */
[----:B------:R-:W-:Y:S01]  /*0990*/  ISETP.GE.OR P0, PT, R3, UR4, P0 ;  /* 0x0000000403007c0c */ /* 0x000fe20008706670 */
[----:B0-----:R-:W-:-:S10]  /*09a0*/  IMAD.WIDE R6, R23, 0x4, R14 ;  /* 0x0000000417067825 */ /* 0x001fd400078e020e */
[----:B------:R-:W2:Y:S02]  /*09b0*/  @!P1 LDG.E R27, desc[UR8][R6.64] ;  /* 0x00000008061b9981 */ /* 0x000ea4000c1e1900 */
[----:B------:R-:W0:Y:S02]  /*09c0*/  @!P0 LDC.64 R16, c[0x0][0x388] ;  /* 0x0000e200ff108b82 */ /* 0x000e240000000a00 */
[----:B0-----:R-:W-:-:S05]  /*09d0*/  @!P0 IMAD.WIDE.U32 R16, R21, 0x4, R16 ;  /* 0x0000000415108825 */ /* 0x001fca00078e0010 */
[----:B---3--:R-:W3:Y:S01]  /*09e0*/  @!P0 LDG.E R29, desc[UR8][R16.64] ;  /* 0x00000008101d8981 */ /* 0x008ee2000c1e1900 */
[----:B------:R-:W-:-:S04]  /*09f0*/  IADD3 R11, PT, PT, R11, 0x1, RZ ;  /* 0x000000010b0b7810 */ /* 0x000fc80007ffe0ff */
[----:B------:R-:W-:Y:S01]  /*0a00*/  ISETP.NE.AND P0, PT, R11, RZ, PT ;  /* 0x000000ff0b00720c */ /* 0x000fe20003f05270 */
[----:B------:R-:W-:Y:S01]  /*0a10*/  VIADD R23, R23, 0x2 ;  /* 0x0000000217177836 */ /* 0x000fe20000000000 */
[----:B------:R-:W-:Y:S01]  /*0a20*/  IADD3 R5, PT, PT, R5, 0x2, RZ ;  /* 0x0000000205057810 */ /* 0x000fe20007ffe0ff */
[----:B------:R-:W-:Y:S01]  /*0a30*/  VIADD R3, R3, 0x2 ;  /* 0x0000000203037836 */ /* 0x000fe20000000000 */
[----:B------:R-:W-:Y:S01]  /*0a40*/  IADD3 R21, PT, PT, R21, 0x2, RZ ;  /* 0x0000000215157810 */ /* 0x000fe20007ffe0ff */
        /* <DEDUP_REMOVED lines=11> */
[----:B------:R-:W-:Y:S05]  /*0b00*/  EXIT ;  /* 0x000000000000794d */ /* 0x000fea0003800000 */
.L_x_10:
        /* <DEDUP_REMOVED lines=15> */
.L_x_12:


//--------------------- .nv.shared.reserved.0     --------------------------
	.section	.nv.shared.reserved.0,"aw",@nobits
	.weak		__nv_reservedSMEM_offset_0_alias
	.size		__nv_reservedSMEM_offset_0_alias, 0, 64
	.other		__nv_reservedSMEM_offset_0_alias,@"STO_CUDA_RESERVED_SHARED STV_DEFAULT"
__nv_reservedSMEM_offset_0_alias:
	.zero		0
	.zero		64


//--------------------- .nv.shared._Z13mm_kernel_optPfS_S_15ArrayMetadata2D --------------------------
	.section	.nv.shared._Z13mm_kernel_optPfS_S_15ArrayMetadata2D,"aw",@nobits
	.sectionflags	@""
	.align	4
.nv.shared._Z13mm_kernel_optPfS_S_15ArrayMetadata2D:
	.zero		1056


//--------------------- .nv.constant0._Z9mm_kernelPfS_S_15ArrayMetadata2D --------------------------
	.section	.nv.constant0._Z9mm_kernelPfS_S_15ArrayMetadata2D,"a",@progbits
	.sectionflags	@""
	.align	4
.nv.constant0._Z9mm_kernelPfS_S_15ArrayMetadata2D:
	.zero		928


//--------------------- .nv.constant0._Z13mm_kernel_optPfS_S_15ArrayMetadata2D --------------------------
	.section	.nv.constant0._Z13mm_kernel_optPfS_S_15ArrayMetadata2D,"a",@progbits
	.sectionflags	@""
	.align	4
.nv.constant0._Z13mm_kernel_optPfS_S_15ArrayMetadata2D:
	.zero		928


//--------------------- SYMBOLS --------------------------

	.type		.nv.reservedSmem.offset0,@object
	.size		.nv.reservedSmem.offset0,0x4
	.type		.nv.reservedSmem.cap,@object
	.size		.nv.reservedSmem.cap,0x4
